	.target	sm_90a

	.elftype	@"ET_EXEC"


//--------------------- .note.nv.tkinfo           --------------------------
	.section	.note.nv.tkinfo,"",@"SHT_NOTE"
	.sectionflags	@"SHF_NOTE_NV_TKINFO"
	.tkinfo
        /*0018*/ 	.word	0x00000002
        /*0030*/ 	.string	""
        /*0030*/ 	.string	"ptxas"
        /*0030*/ 	.string	"Cuda compilation tools, release 13.0, V13.0.88"
        /*0030*/ 	.string	"Build cuda_13.0.r13.0/compiler.36424714_0"
        /*0030*/ 	.string	"-arch sm_90a -m 64 "



//--------------------- .note.nv.cuinfo           --------------------------
	.section	.note.nv.cuinfo,"",@"SHT_NOTE"
	.sectionflags	@"SHF_NOTE_NV_CUINFO"
        /*0018*/ 	.short	0x0002
        /*001a*/ 	.short	0x005a
        /*001c*/ 	.short	0x0082
	.zero		2


//--------------------- .nv.info                  --------------------------
	.section	.nv.info,"",@"SHT_CUDA_INFO"
	.align	4


	//----- nvinfo : EIATTR_REGCOUNT
	.align		4
        /*0000*/ 	.byte	0x04, 0x2f
        /*0002*/ 	.short	(.L_15 - .L_14)
	.align		4
.L_14:
        /*0004*/ 	.word	index@(_ZN7cutlass13device_kernelINS_4gemm6kernel13GemmUniversalIN4cute5tupleIJiiiiEEENS1_10collective13CollectiveMmaINS1_34MainloopSm90TmaGmmaWarpSpecializedILi7ENS5_IJNS4_1CILi1EEESB_SB_EEENS1_35KernelTmaWarpSpecializedCooperativeEEENS5_IJNSA_ILi128EEESF_NSA_ILi32EEEEEENS_10bfloat16_tENS5_IJlSB_lEEESI_SJ_NS4_8TiledMMAINS4_8MMA_AtomIJNS4_4SM904GMMA28MMA_64x128x16_F32BF16BF16_SSILNSN_5MajorE0ELSP_0ELNSN_7ScaleInE1ELSQ_1EEEEEENS4_6LayoutINS5_IJNSA_ILi2EEESB_SB_EEENS5_IJSB_NSA_ILi0EEESW_EEEEENS5_IJNS4_10UnderscoreESZ_SZ_EEEEENS4_13SM90_TMA_LOADENS4_14ComposedLayoutINS4_7SwizzleILi2ELi4ELi3EEENS4_18smem_ptr_flag_bitsILi16EEENST_INS5_IJNSA_ILi8EEESG_EEENS5_IJSG_SB_EEEEEEEvNS4_8identityES12_S1C_vS1D_EENS_8epilogue10collective6detail29Sm90TmaWarpSpecializedAdapterINS1G_15DefaultEpilogueISI_SJ_SJ_NS1F_6thread17LinearCombinationISI_Li1EffLNS1K_9ScaleType4KindE0ELNS_15FloatRoundStyleE2ESI_EENS1_15EpilogueDefaultEEEEEvvEEEEvNT_6ParamsE)
        /*0008*/ 	.word	0x000000a8


	//----- nvinfo : EIATTR_FRAME_SIZE
	.align		4
.L_15:
        /*000c*/ 	.byte	0x04, 0x11
        /*000e*/ 	.short	(.L_17 - .L_16)
	.align		4
.L_16:
        /*0010*/ 	.word	index@(_ZN7cutlass13device_kernelINS_4gemm6kernel13GemmUniversalIN4cute5tupleIJiiiiEEENS1_10collective13CollectiveMmaINS1_34MainloopSm90TmaGmmaWarpSpecializedILi7ENS5_IJNS4_1CILi1EEESB_SB_EEENS1_35KernelTmaWarpSpecializedCooperativeEEENS5_IJNSA_ILi128EEESF_NSA_ILi32EEEEEENS_10bfloat16_tENS5_IJlSB_lEEESI_SJ_NS4_8TiledMMAINS4_8MMA_AtomIJNS4_4SM904GMMA28MMA_64x128x16_F32BF16BF16_SSILNSN_5MajorE0ELSP_0ELNSN_7ScaleInE1ELSQ_1EEEEEENS4_6LayoutINS5_IJNSA_ILi2EEESB_SB_EEENS5_IJSB_NSA_ILi0EEESW_EEEEENS5_IJNS4_10UnderscoreESZ_SZ_EEEEENS4_13SM90_TMA_LOADENS4_14ComposedLayoutINS4_7SwizzleILi2ELi4ELi3EEENS4_18smem_ptr_flag_bitsILi16EEENST_INS5_IJNSA_ILi8EEESG_EEENS5_IJSG_SB_EEEEEEEvNS4_8identityES12_S1C_vS1D_EENS_8epilogue10collective6detail29Sm90TmaWarpSpecializedAdapterINS1G_15DefaultEpilogueISI_SJ_SJ_NS1F_6thread17LinearCombinationISI_Li1EffLNS1K_9ScaleType4KindE0ELNS_15FloatRoundStyleE2ESI_EENS1_15EpilogueDefaultEEEEEvvEEEEvNT_6ParamsE)
        /*0014*/ 	.word	0x00000000


	//----- nvinfo : EIATTR_MIN_STACK_SIZE
	.align		4
.L_17:
        /*0018*/ 	.byte	0x04, 0x12
        /*001a*/ 	.short	(.L_19 - .L_18)
	.align		4
.L_18:
        /*001c*/ 	.word	index@(_ZN7cutlass13device_kernelINS_4gemm6kernel13GemmUniversalIN4cute5tupleIJiiiiEEENS1_10collective13CollectiveMmaINS1_34MainloopSm90TmaGmmaWarpSpecializedILi7ENS5_IJNS4_1CILi1EEESB_SB_EEENS1_35KernelTmaWarpSpecializedCooperativeEEENS5_IJNSA_ILi128EEESF_NSA_ILi32EEEEEENS_10bfloat16_tENS5_IJlSB_lEEESI_SJ_NS4_8TiledMMAINS4_8MMA_AtomIJNS4_4SM904GMMA28MMA_64x128x16_F32BF16BF16_SSILNSN_5MajorE0ELSP_0ELNSN_7ScaleInE1ELSQ_1EEEEEENS4_6LayoutINS5_IJNSA_ILi2EEESB_SB_EEENS5_IJSB_NSA_ILi0EEESW_EEEEENS5_IJNS4_10UnderscoreESZ_SZ_EEEEENS4_13SM90_TMA_LOADENS4_14ComposedLayoutINS4_7SwizzleILi2ELi4ELi3EEENS4_18smem_ptr_flag_bitsILi16EEENST_INS5_IJNSA_ILi8EEESG_EEENS5_IJSG_SB_EEEEEEEvNS4_8identityES12_S1C_vS1D_EENS_8epilogue10collective6detail29Sm90TmaWarpSpecializedAdapterINS1G_15DefaultEpilogueISI_SJ_SJ_NS1F_6thread17LinearCombinationISI_Li1EffLNS1K_9ScaleType4KindE0ELNS_15FloatRoundStyleE2ESI_EENS1_15EpilogueDefaultEEEEEvvEEEEvNT_6ParamsE)
        /*0020*/ 	.word	0x00000000
.L_19:


//--------------------- .nv.compat                --------------------------
	.section	.nv.compat,"",@"SHT_CUDA_COMPAT_INFO"
	.align	4
        /*0000*/ 	.byte	0x02, 0x09, 0x01, 0x00, 0x02, 0x02, 0x04, 0x00, 0x02, 0x05, 0x05, 0x00, 0x03, 0x07, 0x01, 0x01
        /*0010*/ 	.byte	0x02, 0x03, 0x01, 0x00, 0x02, 0x06, 0x01, 0x00, 0x04, 0x0b, 0x08, 0x00, 0x00, 0x00, 0x00, 0x00
        /*0020*/ 	.byte	0x00, 0x00, 0x00, 0x00


//--------------------- .nv.info._ZN7cutlass13device_kernelINS_4gemm6kernel13GemmUniversalIN4cute5tupleIJiiiiEEENS1_10collective13CollectiveMmaINS1_34MainloopSm90TmaGmmaWarpSpecializedILi7ENS5_IJNS4_1CILi1EEESB_SB_EEENS1_35KernelTmaWarpSpecializedCooperativeEEENS5_IJNSA_ILi128EEESF_NSA_ILi32EEEEEENS_10bfloat16_tENS5_IJlSB_lEEESI_SJ_NS4_8TiledMMAINS4_8MMA_AtomIJNS4_4SM904GMMA28MMA_64x128x16_F32BF16BF16_SSILNSN_5MajorE0ELSP_0ELNSN_7ScaleInE1ELSQ_1EEEEEENS4_6LayoutINS5_IJNSA_ILi2EEESB_SB_EEENS5_IJSB_NSA_ILi0EEESW_EEEEENS5_IJNS4_10UnderscoreESZ_SZ_EEEEENS4_13SM90_TMA_LOADENS4_14ComposedLayoutINS4_7SwizzleILi2ELi4ELi3EEENS4_18smem_ptr_flag_bitsILi16EEENST_INS5_IJNSA_ILi8EEESG_EEENS5_IJSG_SB_EEEEEEEvNS4_8identityES12_S1C_vS1D_EENS_8epilogue10collective6detail29Sm90TmaWarpSpecializedAdapterINS1G_15DefaultEpilogueISI_SJ_SJ_NS1F_6thread17LinearCombinationISI_Li1EffLNS1K_9ScaleType4KindE0ELNS_15FloatRoundStyleE2ESI_EENS1_15EpilogueDefaultEEEEEvvEEEEvNT_6ParamsE --------------------------
	.section	.nv.info._ZN7cutlass13device_kernelINS_4gemm6kernel13GemmUniversalIN4cute5tupleIJiiiiEEENS1_10collective13CollectiveMmaINS1_34MainloopSm90TmaGmmaWarpSpecializedILi7ENS5_IJNS4_1CILi1EEESB_SB_EEENS1_35KernelTmaWarpSpecializedCooperativeEEENS5_IJNSA_ILi128EEESF_NSA_ILi32EEEEEENS_10bfloat16_tENS5_IJlSB_lEEESI_SJ_NS4_8TiledMMAINS4_8MMA_AtomIJNS4_4SM904GMMA28MMA_64x128x16_F32BF16BF16_SSILNSN_5MajorE0ELSP_0ELNSN_7ScaleInE1ELSQ_1EEEEEENS4_6LayoutINS5_IJNSA_ILi2EEESB_SB_EEENS5_IJSB_NSA_ILi0EEESW_EEEEENS5_IJNS4_10UnderscoreESZ_SZ_EEEEENS4_13SM90_TMA_LOADENS4_14ComposedLayoutINS4_7SwizzleILi2ELi4ELi3EEENS4_18smem_ptr_flag_bitsILi16EEENST_INS5_IJNSA_ILi8EEESG_EEENS5_IJSG_SB_EEEEEEEvNS4_8identityES12_S1C_vS1D_EENS_8epilogue10collective6detail29Sm90TmaWarpSpecializedAdapterINS1G_15DefaultEpilogueISI_SJ_SJ_NS1F_6thread17LinearCombinationISI_Li1EffLNS1K_9ScaleType4KindE0ELNS_15FloatRoundStyleE2ESI_EENS1_15EpilogueDefaultEEEEEvvEEEEvNT_6ParamsE,"",@"SHT_CUDA_INFO"
	.sectionflags	@""
	.align	4


	//----- nvinfo : EIATTR_CUDA_API_VERSION
	.align		4
        /*0000*/ 	.byte	0x04, 0x37
        /*0002*/ 	.short	(.L_21 - .L_20)
.L_20:
        /*0004*/ 	.word	0x00000082


	//----- nvinfo : EIATTR_KPARAM_INFO
	.align		4
.L_21:
        /*0008*/ 	.byte	0x04, 0x17
        /*000a*/ 	.short	(.L_23 - .L_22)
.L_22:
        /*000c*/ 	.word	0x00000000
        /*0010*/ 	.short	0x0000
        /*0012*/ 	.short	0x0070
        /*0014*/ 	.byte	0x00, 0xf0, 0x01, 0x10


	//----- nvinfo : EIATTR_SPARSE_MMA_MASK
	.align		4
.L_23:
        /*0018*/ 	.byte	0x03, 0x50
        /*001a*/ 	.short	0x0000


	//----- nvinfo : EIATTR_MAXREG_COUNT
	.align		4
        /*001c*/ 	.byte	0x03, 0x1b
        /*001e*/ 	.short	0x00a8


	//----- nvinfo : EIATTR_NUM_BARRIERS
	.align		4
        /*0020*/ 	.byte	0x02, 0x4c
        /*0022*/ 	.byte	0x01
	.zero		1


	//----- nvinfo : EIATTR_EXTERNS
	.align		4
        /*0024*/ 	.byte	0x04, 0x0f
        /*0026*/ 	.short	(.L_25 - .L_24)


	//   ....[0]....
	.align		4
.L_24:
        /*0028*/ 	.word	index@(__assertfail)


	//----- nvinfo : EIATTR_MERCURY_ISA_VERSION
	.align		4
.L_25:
        /*002c*/ 	.byte	0x03, 0x5f
        /*002e*/ 	.short	0x0101


	//----- nvinfo : EIATTR_INT_WARP_WIDE_INSTR_OFFSETS
	.align		4
        /*0030*/ 	.byte	0x04, 0x31
        /*0032*/ 	.short	(.L_27 - .L_26)


	//   ....[0]....
.L_26:
        /*0034*/ 	.word	0x00000410


	//   ....[1]....
        /*0038*/ 	.word	0x00000440


	//   ....[2]....
        /*003c*/ 	.word	0x00000520


	//----- nvinfo : EIATTR_COOP_GROUP_MASK_REGIDS
	.align		4
.L_27:
        /*0040*/ 	.byte	0x04, 0x29
        /*0042*/ 	.short	(.L_29 - .L_28)


	//   ....[0]....
.L_28:
        /*0044*/ 	.word	0xffffffff


	//   ....[1]....
        /*0048*/ 	.word	0xffffffff


	//   ....[2]....
        /*004c*/ 	.word	0xffffffff


	//   ....[3]....
        /*0050*/ 	.word	0xffffffff


	//   ....[4]....
        /*0054*/ 	.word	0xffffffff


	//----- nvinfo : EIATTR_COOP_GROUP_INSTR_OFFSETS
	.align		4
.L_29:
        /*0058*/ 	.byte	0x04, 0x28
        /*005a*/ 	.short	(.L_31 - .L_30)


	//   ....[0]....
.L_30:
        /*005c*/ 	.word	0x00000060


	//   ....[1]....
        /*0060*/ 	.word	0x00000070


	//   ....[2]....
        /*0064*/ 	.word	0x00000130


	//   ....[3]....
        /*0068*/ 	.word	0x00000320


	//   ....[4]....
        /*006c*/ 	.word	0x00000fd0


	//----- nvinfo : EIATTR_REG_RECONFIG
	.align		4
.L_31:
        /*0070*/ 	.byte	0x01, 0x54
	.zero		2


	//----- nvinfo : EIATTR_SYSCALL_OFFSETS
	.align		4
        /*0074*/ 	.byte	0x04, 0x46
        /*0076*/ 	.short	(.L_33 - .L_32)


	//   ....[0]....
.L_32:
        /*0078*/ 	.word	0x00001190


	//----- nvinfo : EIATTR_MBARRIER_INSTR_OFFSETS
	.align		4
.L_33:
        /*007c*/ 	.byte	0x04, 0x39
        /*007e*/ 	.short	(.L_35 - .L_34)


	//   ....[0]....
.L_34:
        /*0080*/ 	.word	0x00000230
        /*0084*/ 	.word	0x000000ff
        /*0088*/ 	.word	0x00000000
        /*008c*/ 	.short	0x0100
        /*008e*/ 	.byte	0x08
	.zero		1


	//   ....[1]....
        /*0090*/ 	.word	0x00000240
        /*0094*/ 	.word	0x000000ff
        /*0098*/ 	.word	0x00000038
        /*009c*/ 	.short	0x0100
        /*009e*/ 	.byte	0x08
	.zero		1


	//   ....[2]....
        /*00a0*/ 	.word	0x00000250
        /*00a4*/ 	.word	0x000000ff
        /*00a8*/ 	.word	0x00000008
        /*00ac*/ 	.short	0x0100
        /*00ae*/ 	.byte	0x08
	.zero		1


	//   ....[3]....
        /*00b0*/ 	.word	0x00000260
        /*00b4*/ 	.word	0x000000ff
        /*00b8*/ 	.word	0x00000040
        /*00bc*/ 	.short	0x0100
        /*00be*/ 	.byte	0x08
	.zero		1


	//   ....[4]....
        /*00c0*/ 	.word	0x00000270
        /*00c4*/ 	.word	0x000000ff
        /*00c8*/ 	.word	0x00000010
        /*00cc*/ 	.short	0x0100
        /*00ce*/ 	.byte	0x08
	.zero		1


	//   ....[5]....
        /*00d0*/ 	.word	0x00000280
        /*00d4*/ 	.word	0x000000ff
        /*00d8*/ 	.word	0x00000048
        /*00dc*/ 	.short	0x0100
        /*00de*/ 	.byte	0x08
	.zero		1


	//   ....[6]....
        /*00e0*/ 	.word	0x00000290
        /*00e4*/ 	.word	0x000000ff
        /*00e8*/ 	.word	0x00000018
        /*00ec*/ 	.short	0x0100
        /*00ee*/ 	.byte	0x08
	.zero		1


	//   ....[7]....
        /*00f0*/ 	.word	0x000002a0
        /*00f4*/ 	.word	0x000000ff
        /*00f8*/ 	.word	0x00000050
        /*00fc*/ 	.short	0x0100
        /*00fe*/ 	.byte	0x08
	.zero		1


	//   ....[8]....
        /*0100*/ 	.word	0x000002b0
        /*0104*/ 	.word	0x000000ff
        /*0108*/ 	.word	0x00000020
        /*010c*/ 	.short	0x0100
        /*010e*/ 	.byte	0x08
	.zero		1


	//   ....[9]....
        /*0110*/ 	.word	0x000002c0
        /*0114*/ 	.word	0x000000ff
        /*0118*/ 	.word	0x00000058
        /*011c*/ 	.short	0x0100
        /*011e*/ 	.byte	0x08
	.zero		1


	//   ....[10]....
        /*0120*/ 	.word	0x000002d0
        /*0124*/ 	.word	0x000000ff
        /*0128*/ 	.word	0x00000028
        /*012c*/ 	.short	0x0100
        /*012e*/ 	.byte	0x08
	.zero		1


	//   ....[11]....
        /*0130*/ 	.word	0x000002e0
        /*0134*/ 	.word	0x000000ff
        /*0138*/ 	.word	0x00000060
        /*013c*/ 	.short	0x0100
        /*013e*/ 	.byte	0x08
	.zero		1


	//   ....[12]....
        /*0140*/ 	.word	0x000002f0
        /*0144*/ 	.word	0x000000ff
        /*0148*/ 	.word	0x00000030
        /*014c*/ 	.short	0x0100
        /*014e*/ 	.byte	0x08
	.zero		1


	//   ....[13]....
        /*0150*/ 	.word	0x00000300
        /*0154*/ 	.word	0x000000ff
        /*0158*/ 	.word	0x00000068
        /*015c*/ 	.short	0x0100
        /*015e*/ 	.byte	0x08
	.zero		1


	//   ....[14]....
        /*0160*/ 	.word	0x00000590
        /*0164*/ 	.word	0x000000ff
        /*0168*/ 	.word	0x00000080
        /*016c*/ 	.short	0x0100
        /*016e*/ 	.byte	0x06
	.zero		1


	//   ....[15]....
        /*0170*/ 	.word	0x000005f0
        /*0174*/ 	.word	0x000000ff
        /*0178*/ 	.word	0x00000088
        /*017c*/ 	.short	0x0100
        /*017e*/ 	.byte	0x06
	.zero		1


	//   ....[16]....
        /*0180*/ 	.word	0x00001210
        /*0184*/ 	.word	0x00000003
        /*0188*/ 	.word	0x00000000
        /*018c*/ 	.short	0x010a
        /*018e*/ 	.byte	0x3f
	.zero		1


	//   ....[17]....
        /*0190*/ 	.word	0x00001250
        /*0194*/ 	.word	0x00000003
        /*0198*/ 	.word	0x00000000
        /*019c*/ 	.short	0x010a
        /*019e*/ 	.byte	0x3f
	.zero		1


	//   ....[18]....
        /*01a0*/ 	.word	0x000014f0
        /*01a4*/ 	.word	0x000000ff
        /*01a8*/ 	.word	0x00000000
        /*01ac*/ 	.short	0x010a
        /*01ae*/ 	.byte	0x04
	.zero		1


	//   ....[19]....
        /*01b0*/ 	.word	0x00001530
        /*01b4*/ 	.word	0x000000ff
        /*01b8*/ 	.word	0x00000000
        /*01bc*/ 	.short	0x010a
        /*01be*/ 	.byte	0x04
	.zero		1


	//   ....[20]....
        /*01c0*/ 	.word	0x00001690
        /*01c4*/ 	.word	0x000000ff
        /*01c8*/ 	.word	0x00000000
        /*01cc*/ 	.short	0x0101
        /*01ce*/ 	.byte	0x04
	.zero		1


	//   ....[21]....
        /*01d0*/ 	.word	0x000018b0
        /*01d4*/ 	.word	0x000000ff
        /*01d8*/ 	.word	0x00000000
        /*01dc*/ 	.short	0x0101
        /*01de*/ 	.byte	0x04
	.zero		1


	//   ....[22]....
        /*01e0*/ 	.word	0x00006c60
        /*01e4*/ 	.word	0x0000000e
        /*01e8*/ 	.word	0x00000038
        /*01ec*/ 	.short	0x010a
        /*01ee*/ 	.byte	0x3f
	.zero		1


	//   ....[23]....
        /*01f0*/ 	.word	0x00007020
        /*01f4*/ 	.word	0x00000006
        /*01f8*/ 	.word	0x00000088
        /*01fc*/ 	.short	0x0101
        /*01fe*/ 	.byte	0x3f
	.zero		1


	//   ....[24]....
        /*0200*/ 	.word	0x00007710
        /*0204*/ 	.word	0x00000007
        /*0208*/ 	.word	0x00000000
        /*020c*/ 	.short	0x010a
        /*020e*/ 	.byte	0x3f
	.zero		1


	//   ....[25]....
        /*0210*/ 	.word	0x00007790
        /*0214*/ 	.word	0x00000009
        /*0218*/ 	.word	0x00000000
        /*021c*/ 	.short	0x010a
        /*021e*/ 	.byte	0x3f
	.zero		1


	//   ....[26]....
        /*0220*/ 	.word	0x00007820
        /*0224*/ 	.word	0x00000006
        /*0228*/ 	.word	0x00000000
        /*022c*/ 	.short	0x010a
        /*022e*/ 	.byte	0x3f
	.zero		1


	//   ....[27]....
        /*0230*/ 	.word	0x000078b0
        /*0234*/ 	.word	0x00000009
        /*0238*/ 	.word	0x00000000
        /*023c*/ 	.short	0x010a
        /*023e*/ 	.byte	0x3f
	.zero		1


	//   ....[28]....
        /*0240*/ 	.word	0x00007940
        /*0244*/ 	.word	0x00000006
        /*0248*/ 	.word	0x00000000
        /*024c*/ 	.short	0x010a
        /*024e*/ 	.byte	0x3f
	.zero		1


	//   ....[29]....
        /*0250*/ 	.word	0x000079d0
        /*0254*/ 	.word	0x00000009
        /*0258*/ 	.word	0x00000000
        /*025c*/ 	.short	0x010a
        /*025e*/ 	.byte	0x3f
	.zero		1


	//   ....[30]....
        /*0260*/ 	.word	0x00007a60
        /*0264*/ 	.word	0x00000003
        /*0268*/ 	.word	0x00000000
        /*026c*/ 	.short	0x010a
        /*026e*/ 	.byte	0x3f
	.zero		1


	//   ....[31]....
        /*0270*/ 	.word	0x00007ac0
        /*0274*/ 	.word	0x00000003
        /*0278*/ 	.word	0x00000000
        /*027c*/ 	.short	0x010a
        /*027e*/ 	.byte	0x3f
	.zero		1


	//   ....[32]....
        /*0280*/ 	.word	0x00007b20
        /*0284*/ 	.word	0x00000004
        /*0288*/ 	.word	0x00000000
        /*028c*/ 	.short	0x010a
        /*028e*/ 	.byte	0x3f
	.zero		1


	//   ....[33]....
        /*0290*/ 	.word	0x00007bf0
        /*0294*/ 	.word	0x0000000e
        /*0298*/ 	.word	0x00000038
        /*029c*/ 	.short	0x010a
        /*029e*/ 	.byte	0x3f
	.zero		1


	//   ....[34]....
        /*02a0*/ 	.word	0x00007cc0
        /*02a4*/ 	.word	0x00000007
        /*02a8*/ 	.word	0x00000000
        /*02ac*/ 	.short	0x010a
        /*02ae*/ 	.byte	0x3f
	.zero		1


	//   ....[35]....
        /*02b0*/ 	.word	0x00007d10
        /*02b4*/ 	.word	0x00000009
        /*02b8*/ 	.word	0x00000000
        /*02bc*/ 	.short	0x010a
        /*02be*/ 	.byte	0x3f
	.zero		1


	//   ....[36]....
        /*02c0*/ 	.word	0x00007d60
        /*02c4*/ 	.word	0x00000006
        /*02c8*/ 	.word	0x00000000
        /*02cc*/ 	.short	0x010a
        /*02ce*/ 	.byte	0x3f
	.zero		1


	//   ....[37]....
        /*02d0*/ 	.word	0x00007db0
        /*02d4*/ 	.word	0x00000009
        /*02d8*/ 	.word	0x00000000
        /*02dc*/ 	.short	0x010a
        /*02de*/ 	.byte	0x3f
	.zero		1


	//   ....[38]....
        /*02e0*/ 	.word	0x00007e00
        /*02e4*/ 	.word	0x00000006
        /*02e8*/ 	.word	0x00000000
        /*02ec*/ 	.short	0x010a
        /*02ee*/ 	.byte	0x3f
	.zero		1


	//   ....[39]....
        /*02f0*/ 	.word	0x00007e50
        /*02f4*/ 	.word	0x00000009
        /*02f8*/ 	.word	0x00000000
        /*02fc*/ 	.short	0x010a
        /*02fe*/ 	.byte	0x3f
	.zero		1


	//----- nvinfo : EIATTR_NUM_MBARRIERS
	.align		4
.L_35:
        /*0300*/ 	.byte	0x03, 0x38
        /*0302*/ 	.short	0x0010


	//----- nvinfo : EIATTR_EXIT_INSTR_OFFSETS
	.align		4
        /*0304*/ 	.byte	0x04, 0x1c
        /*0306*/ 	.short	(.L_37 - .L_36)


	//   ....[0]....
.L_36:
        /*0308*/ 	.word	0x00000640


	//   ....[1]....
        /*030c*/ 	.word	0x00000f00


	//   ....[2]....
        /*0310*/ 	.word	0x000062d0


	//   ....[3]....
        /*0314*/ 	.word	0x00006900


	//   ....[4]....
        /*0318*/ 	.word	0x00007ab0


	//----- nvinfo : EIATTR_MAX_THREADS
	.align		4
.L_37:
        /*031c*/ 	.byte	0x04, 0x05
        /*031e*/ 	.short	(.L_39 - .L_38)
.L_38:
        /*0320*/ 	.word	0x00000180
        /*0324*/ 	.word	0x00000001
        /*0328*/ 	.word	0x00000001


	//----- nvinfo : EIATTR_CRS_STACK_SIZE
	.align		4
.L_39:
        /*032c*/ 	.byte	0x04, 0x1e
        /*032e*/ 	.short	(.L_41 - .L_40)
.L_40:
        /*0330*/ 	.word	0x00000000


	//----- nvinfo : EIATTR_CBANK_PARAM_SIZE
	.align		4
.L_41:
        /*0334*/ 	.byte	0x03, 0x19
        /*0336*/ 	.short	0x0470


	//----- nvinfo : EIATTR_PARAM_CBANK
	.align		4
        /*0338*/ 	.byte	0x04, 0x0a
        /*033a*/ 	.short	(.L_43 - .L_42)
	.align		4
.L_42:
        /*033c*/ 	.word	index@(.nv.constant0._ZN7cutlass13device_kernelINS_4gemm6kernel13GemmUniversalIN4cute5tupleIJiiiiEEENS1_10collective13CollectiveMmaINS1_34MainloopSm90TmaGmmaWarpSpecializedILi7ENS5_IJNS4_1CILi1EEESB_SB_EEENS1_35KernelTmaWarpSpecializedCooperativeEEENS5_IJNSA_ILi128EEESF_NSA_ILi32EEEEEENS_10bfloat16_tENS5_IJlSB_lEEESI_SJ_NS4_8TiledMMAINS4_8MMA_AtomIJNS4_4SM904GMMA28MMA_64x128x16_F32BF16BF16_SSILNSN_5MajorE0ELSP_0ELNSN_7ScaleInE1ELSQ_1EEEEEENS4_6LayoutINS5_IJNSA_ILi2EEESB_SB_EEENS5_IJSB_NSA_ILi0EEESW_EEEEENS5_IJNS4_10UnderscoreESZ_SZ_EEEEENS4_13SM90_TMA_LOADENS4_14ComposedLayoutINS4_7SwizzleILi2ELi4ELi3EEENS4_18smem_ptr_flag_bitsILi16EEENST_INS5_IJNSA_ILi8EEESG_EEENS5_IJSG_SB_EEEEEEEvNS4_8identityES12_S1C_vS1D_EENS_8epilogue10collective6detail29Sm90TmaWarpSpecializedAdapterINS1G_15DefaultEpilogueISI_SJ_SJ_NS1F_6thread17LinearCombinationISI_Li1EffLNS1K_9ScaleType4KindE0ELNS_15FloatRoundStyleE2ESI_EENS1_15EpilogueDefaultEEEEEvvEEEEvNT_6ParamsE)
        /*0340*/ 	.short	0x0210
        /*0342*/ 	.short	0x0470


	//----- nvinfo : EIATTR_SW_WAR
	.align		4
.L_43:
        /*0344*/ 	.byte	0x04, 0x36
        /*0346*/ 	.short	(.L_45 - .L_44)
.L_44:
        /*0348*/ 	.word	0x00000008
.L_45:


//--------------------- .nv.callgraph             --------------------------
	.section	.nv.callgraph,"",@"SHT_CUDA_CALLGRAPH"
	.align	4
	.sectionentsize	8
	.align		4
        /*0000*/ 	.word	0x00000000
	.align		4
        /*0004*/ 	.word	0xffffffff
	.align		4
        /*0008*/ 	.word	index@(_ZN7cutlass13device_kernelINS_4gemm6kernel13GemmUniversalIN4cute5tupleIJiiiiEEENS1_10collective13CollectiveMmaINS1_34MainloopSm90TmaGmmaWarpSpecializedILi7ENS5_IJNS4_1CILi1EEESB_SB_EEENS1_35KernelTmaWarpSpecializedCooperativeEEENS5_IJNSA_ILi128EEESF_NSA_ILi32EEEEEENS_10bfloat16_tENS5_IJlSB_lEEESI_SJ_NS4_8TiledMMAINS4_8MMA_AtomIJNS4_4SM904GMMA28MMA_64x128x16_F32BF16BF16_SSILNSN_5MajorE0ELSP_0ELNSN_7ScaleInE1ELSQ_1EEEEEENS4_6LayoutINS5_IJNSA_ILi2EEESB_SB_EEENS5_IJSB_NSA_ILi0EEESW_EEEEENS5_IJNS4_10UnderscoreESZ_SZ_EEEEENS4_13SM90_TMA_LOADENS4_14ComposedLayoutINS4_7SwizzleILi2ELi4ELi3EEENS4_18smem_ptr_flag_bitsILi16EEENST_INS5_IJNSA_ILi8EEESG_EEENS5_IJSG_SB_EEEEEEEvNS4_8identityES12_S1C_vS1D_EENS_8epilogue10collective6detail29Sm90TmaWarpSpecializedAdapterINS1G_15DefaultEpilogueISI_SJ_SJ_NS1F_6thread17LinearCombinationISI_Li1EffLNS1K_9ScaleType4KindE0ELNS_15FloatRoundStyleE2ESI_EENS1_15EpilogueDefaultEEEEEvvEEEEvNT_6ParamsE)
	.align		4
        /*000c*/ 	.word	index@(__assertfail)
	.align		4
        /*0010*/ 	.word	0x00000000
	.align		4
        /*0014*/ 	.word	0xfffffffe
	.align		4
        /*0018*/ 	.word	0x00000000
	.align		4
        /*001c*/ 	.word	0xfffffffd
	.align		4
        /*0020*/ 	.word	0x00000000
	.align		4
        /*0024*/ 	.word	0xfffffffc


//--------------------- .nv.constant4             --------------------------
	.section	.nv.constant4,"a",@progbits
	.align	8
	.align		8
.nv.constant4:
        /*0000*/ 	.dword	__assertfail
	.align		8
        /*0008*/ 	.dword	__unnamed_1
	.align		8
        /*0010*/ 	.dword	_ZN40_INTERNAL_4d30e214_4_k_cu_481ea9e5_217614cuda3std3__45__cpo5beginE
	.align		8
        /*0018*/ 	.dword	_ZN40_INTERNAL_4d30e214_4_k_cu_481ea9e5_217614cuda3std3__45__cpo3endE
	.align		8
        /*0020*/ 	.dword	_ZN40_INTERNAL_4d30e214_4_k_cu_481ea9e5_217614cuda3std3__45__cpo6cbeginE
	.align		8
        /*0028*/ 	.dword	_ZN40_INTERNAL_4d30e214_4_k_cu_481ea9e5_217614cuda3std3__45__cpo4cendE
	.align		8
        /*0030*/ 	.dword	_ZN40_INTERNAL_4d30e214_4_k_cu_481ea9e5_217614cuda3std3__442_GLOBAL__N__4d30e214_4_k_cu_481ea9e5_217616ignoreE
	.align		8
        /*0038*/ 	.dword	_ZN40_INTERNAL_4d30e214_4_k_cu_481ea9e5_217614cuda3std3__419piecewise_constructE
	.align		8
        /*0040*/ 	.dword	_ZN40_INTERNAL_4d30e214_4_k_cu_481ea9e5_217614cuda3std3__48in_placeE
	.align		8
        /*0048*/ 	.dword	_ZN40_INTERNAL_4d30e214_4_k_cu_481ea9e5_217614cuda3std6ranges3__45__cpo4swapE
	.align		8
        /*0050*/ 	.dword	_ZN40_INTERNAL_4d30e214_4_k_cu_481ea9e5_217614cuda3std6ranges3__45__cpo9iter_moveE
	.align		8
        /*0058*/ 	.dword	_ZN40_INTERNAL_4d30e214_4_k_cu_481ea9e5_217614cute7productE
	.align		8
        /*0060*/ 	.dword	_ZN40_INTERNAL_4d30e214_4_k_cu_481ea9e5_217614cute1_E
	.align		8
        /*0068*/ 	.dword	$str$22
	.align		8
        /*0070*/ 	.dword	$str$23


//--------------------- .text._ZN7cutlass13device_kernelINS_4gemm6kernel13GemmUniversalIN4cute5tupleIJiiiiEEENS1_10collective13CollectiveMmaINS1_34MainloopSm90TmaGmmaWarpSpecializedILi7ENS5_IJNS4_1CILi1EEESB_SB_EEENS1_35KernelTmaWarpSpecializedCooperativeEEENS5_IJNSA_ILi128EEESF_NSA_ILi32EEEEEENS_10bfloat16_tENS5_IJlSB_lEEESI_SJ_NS4_8TiledMMAINS4_8MMA_AtomIJNS4_4SM904GMMA28MMA_64x128x16_F32BF16BF16_SSILNSN_5MajorE0ELSP_0ELNSN_7ScaleInE1ELSQ_1EEEEEENS4_6LayoutINS5_IJNSA_ILi2EEESB_SB_EEENS5_IJSB_NSA_ILi0EEESW_EEEEENS5_IJNS4_10UnderscoreESZ_SZ_EEEEENS4_13SM90_TMA_LOADENS4_14ComposedLayoutINS4_7SwizzleILi2ELi4ELi3EEENS4_18smem_ptr_flag_bitsILi16EEENST_INS5_IJNSA_ILi8EEESG_EEENS5_IJSG_SB_EEEEEEEvNS4_8identityES12_S1C_vS1D_EENS_8epilogue10collective6detail29Sm90TmaWarpSpecializedAdapterINS1G_15DefaultEpilogueISI_SJ_SJ_NS1F_6thread17LinearCombinationISI_Li1EffLNS1K_9ScaleType4KindE0ELNS_15FloatRoundStyleE2ESI_EENS1_15EpilogueDefaultEEEEEvvEEEEvNT_6ParamsE --------------------------
	.section	.text._ZN7cutlass13device_kernelINS_4gemm6kernel13GemmUniversalIN4cute5tupleIJiiiiEEENS1_10collective13CollectiveMmaINS1_34MainloopSm90TmaGmmaWarpSpecializedILi7ENS5_IJNS4_1CILi1EEESB_SB_EEENS1_35KernelTmaWarpSpecializedCooperativeEEENS5_IJNSA_ILi128EEESF_NSA_ILi32EEEEEENS_10bfloat16_tENS5_IJlSB_lEEESI_SJ_NS4_8TiledMMAINS4_8MMA_AtomIJNS4_4SM904GMMA28MMA_64x128x16_F32BF16BF16_SSILNSN_5MajorE0ELSP_0ELNSN_7ScaleInE1ELSQ_1EEEEEENS4_6LayoutINS5_IJNSA_ILi2EEESB_SB_EEENS5_IJSB_NSA_ILi0EEESW_EEEEENS5_IJNS4_10UnderscoreESZ_SZ_EEEEENS4_13SM90_TMA_LOADENS4_14ComposedLayoutINS4_7SwizzleILi2ELi4ELi3EEENS4_18smem_ptr_flag_bitsILi16EEENST_INS5_IJNSA_ILi8EEESG_EEENS5_IJSG_SB_EEEEEEEvNS4_8identityES12_S1C_vS1D_EENS_8epilogue10collective6detail29Sm90TmaWarpSpecializedAdapterINS1G_15DefaultEpilogueISI_SJ_SJ_NS1F_6thread17LinearCombinationISI_Li1EffLNS1K_9ScaleType4KindE0ELNS_15FloatRoundStyleE2ESI_EENS1_15EpilogueDefaultEEEEEvvEEEEvNT_6ParamsE,"ax",@progbits
	.align	128
.text._ZN7cutlass13device_kernelINS_4gemm6kernel13GemmUniversalIN4cute5tupleIJiiiiEEENS1_10collective13CollectiveMmaINS1_34MainloopSm90TmaGmmaWarpSpecializedILi7ENS5_IJNS4_1CILi1EEESB_SB_EEENS1_35KernelTmaWarpSpecializedCooperativeEEENS5_IJNSA_ILi128EEESF_NSA_ILi32EEEEEENS_10bfloat16_tENS5_IJlSB_lEEESI_SJ_NS4_8TiledMMAINS4_8MMA_AtomIJNS4_4SM904GMMA28MMA_64x128x16_F32BF16BF16_SSILNSN_5MajorE0ELSP_0ELNSN_7ScaleInE1ELSQ_1EEEEEENS4_6LayoutINS5_IJNSA_ILi2EEESB_SB_EEENS5_IJSB_NSA_ILi0EEESW_EEEEENS5_IJNS4_10UnderscoreESZ_SZ_EEEEENS4_13SM90_TMA_LOADENS4_14ComposedLayoutINS4_7SwizzleILi2ELi4ELi3EEENS4_18smem_ptr_flag_bitsILi16EEENST_INS5_IJNSA_ILi8EEESG_EEENS5_IJSG_SB_EEEEEEEvNS4_8identityES12_S1C_vS1D_EENS_8epilogue10collective6detail29Sm90TmaWarpSpecializedAdapterINS1G_15DefaultEpilogueISI_SJ_SJ_NS1F_6thread17LinearCombinationISI_Li1EffLNS1K_9ScaleType4KindE0ELNS_15FloatRoundStyleE2ESI_EENS1_15EpilogueDefaultEEEEEvvEEEEvNT_6ParamsE:
        .type           _ZN7cutlass13device_kernelINS_4gemm6kernel13GemmUniversalIN4cute5tupleIJiiiiEEENS1_10collective13CollectiveMmaINS1_34MainloopSm90TmaGmmaWarpSpecializedILi7ENS5_IJNS4_1CILi1EEESB_SB_EEENS1_35KernelTmaWarpSpecializedCooperativeEEENS5_IJNSA_ILi128EEESF_NSA_ILi32EEEEEENS_10bfloat16_tENS5_IJlSB_lEEESI_SJ_NS4_8TiledMMAINS4_8MMA_AtomIJNS4_4SM904GMMA28MMA_64x128x16_F32BF16BF16_SSILNSN_5MajorE0ELSP_0ELNSN_7ScaleInE1ELSQ_1EEEEEENS4_6LayoutINS5_IJNSA_ILi2EEESB_SB_EEENS5_IJSB_NSA_ILi0EEESW_EEEEENS5_IJNS4_10UnderscoreESZ_SZ_EEEEENS4_13SM90_TMA_LOADENS4_14ComposedLayoutINS4_7SwizzleILi2ELi4ELi3EEENS4_18smem_ptr_flag_bitsILi16EEENST_INS5_IJNSA_ILi8EEESG_EEENS5_IJSG_SB_EEEEEEEvNS4_8identityES12_S1C_vS1D_EENS_8epilogue10collective6detail29Sm90TmaWarpSpecializedAdapterINS1G_15DefaultEpilogueISI_SJ_SJ_NS1F_6thread17LinearCombinationISI_Li1EffLNS1K_9ScaleType4KindE0ELNS_15FloatRoundStyleE2ESI_EENS1_15EpilogueDefaultEEEEEvvEEEEvNT_6ParamsE,@function
        .size           _ZN7cutlass13device_kernelINS_4gemm6kernel13GemmUniversalIN4cute5tupleIJiiiiEEENS1_10collective13CollectiveMmaINS1_34MainloopSm90TmaGmmaWarpSpecializedILi7ENS5_IJNS4_1CILi1EEESB_SB_EEENS1_35KernelTmaWarpSpecializedCooperativeEEENS5_IJNSA_ILi128EEESF_NSA_ILi32EEEEEENS_10bfloat16_tENS5_IJlSB_lEEESI_SJ_NS4_8TiledMMAINS4_8MMA_AtomIJNS4_4SM904GMMA28MMA_64x128x16_F32BF16BF16_SSILNSN_5MajorE0ELSP_0ELNSN_7ScaleInE1ELSQ_1EEEEEENS4_6LayoutINS5_IJNSA_ILi2EEESB_SB_EEENS5_IJSB_NSA_ILi0EEESW_EEEEENS5_IJNS4_10UnderscoreESZ_SZ_EEEEENS4_13SM90_TMA_LOADENS4_14ComposedLayoutINS4_7SwizzleILi2ELi4ELi3EEENS4_18smem_ptr_flag_bitsILi16EEENST_INS5_IJNSA_ILi8EEESG_EEENS5_IJSG_SB_EEEEEEEvNS4_8identityES12_S1C_vS1D_EENS_8epilogue10collective6detail29Sm90TmaWarpSpecializedAdapterINS1G_15DefaultEpilogueISI_SJ_SJ_NS1F_6thread17LinearCombinationISI_Li1EffLNS1K_9ScaleType4KindE0ELNS_15FloatRoundStyleE2ESI_EENS1_15EpilogueDefaultEEEEEvvEEEEvNT_6ParamsE,(.L_x_200 - _ZN7cutlass13device_kernelINS_4gemm6kernel13GemmUniversalIN4cute5tupleIJiiiiEEENS1_10collective13CollectiveMmaINS1_34MainloopSm90TmaGmmaWarpSpecializedILi7ENS5_IJNS4_1CILi1EEESB_SB_EEENS1_35KernelTmaWarpSpecializedCooperativeEEENS5_IJNSA_ILi128EEESF_NSA_ILi32EEEEEENS_10bfloat16_tENS5_IJlSB_lEEESI_SJ_NS4_8TiledMMAINS4_8MMA_AtomIJNS4_4SM904GMMA28MMA_64x128x16_F32BF16BF16_SSILNSN_5MajorE0ELSP_0ELNSN_7ScaleInE1ELSQ_1EEEEEENS4_6LayoutINS5_IJNSA_ILi2EEESB_SB_EEENS5_IJSB_NSA_ILi0EEESW_EEEEENS5_IJNS4_10UnderscoreESZ_SZ_EEEEENS4_13SM90_TMA_LOADENS4_14ComposedLayoutINS4_7SwizzleILi2ELi4ELi3EEENS4_18smem_ptr_flag_bitsILi16EEENST_INS5_IJNSA_ILi8EEESG_EEENS5_IJSG_SB_EEEEEEEvNS4_8identityES12_S1C_vS1D_EENS_8epilogue10collective6detail29Sm90TmaWarpSpecializedAdapterINS1G_15DefaultEpilogueISI_SJ_SJ_NS1F_6thread17LinearCombinationISI_Li1EffLNS1K_9ScaleType4KindE0ELNS_15FloatRoundStyleE2ESI_EENS1_15EpilogueDefaultEEEEEvvEEEEvNT_6ParamsE)
        .other          _ZN7cutlass13device_kernelINS_4gemm6kernel13GemmUniversalIN4cute5tupleIJiiiiEEENS1_10collective13CollectiveMmaINS1_34MainloopSm90TmaGmmaWarpSpecializedILi7ENS5_IJNS4_1CILi1EEESB_SB_EEENS1_35KernelTmaWarpSpecializedCooperativeEEENS5_IJNSA_ILi128EEESF_NSA_ILi32EEEEEENS_10bfloat16_tENS5_IJlSB_lEEESI_SJ_NS4_8TiledMMAINS4_8MMA_AtomIJNS4_4SM904GMMA28MMA_64x128x16_F32BF16BF16_SSILNSN_5MajorE0ELSP_0ELNSN_7ScaleInE1ELSQ_1EEEEEENS4_6LayoutINS5_IJNSA_ILi2EEESB_SB_EEENS5_IJSB_NSA_ILi0EEESW_EEEEENS5_IJNS4_10UnderscoreESZ_SZ_EEEEENS4_13SM90_TMA_LOADENS4_14ComposedLayoutINS4_7SwizzleILi2ELi4ELi3EEENS4_18smem_ptr_flag_bitsILi16EEENST_INS5_IJNSA_ILi8EEESG_EEENS5_IJSG_SB_EEEEEEEvNS4_8identityES12_S1C_vS1D_EENS_8epilogue10collective6detail29Sm90TmaWarpSpecializedAdapterINS1G_15DefaultEpilogueISI_SJ_SJ_NS1F_6thread17LinearCombinationISI_Li1EffLNS1K_9ScaleType4KindE0ELNS_15FloatRoundStyleE2ESI_EENS1_15EpilogueDefaultEEEEEvvEEEEvNT_6ParamsE,@"STO_CUDA_ENTRY STV_DEFAULT"
_ZN7cutlass13device_kernelINS_4gemm6kernel13GemmUniversalIN4cute5tupleIJiiiiEEENS1_10collective13CollectiveMmaINS1_34MainloopSm90TmaGmmaWarpSpecializedILi7ENS5_IJNS4_1CILi1EEESB_SB_EEENS1_35KernelTmaWarpSpecializedCooperativeEEENS5_IJNSA_ILi128EEESF_NSA_ILi32EEEEEENS_10bfloat16_tENS5_IJlSB_lEEESI_SJ_NS4_8TiledMMAINS4_8MMA_AtomIJNS4_4SM904GMMA28MMA_64x128x16_F32BF16BF16_SSILNSN_5MajorE0ELSP_0ELNSN_7ScaleInE1ELSQ_1EEEEEENS4_6LayoutINS5_IJNSA_ILi2EEESB_SB_EEENS5_IJSB_NSA_ILi0EEESW_EEEEENS5_IJNS4_10UnderscoreESZ_SZ_EEEEENS4_13SM90_TMA_LOADENS4_14ComposedLayoutINS4_7SwizzleILi2ELi4ELi3EEENS4_18smem_ptr_flag_bitsILi16EEENST_INS5_IJNSA_ILi8EEESG_EEENS5_IJSG_SB_EEEEEEEvNS4_8identityES12_S1C_vS1D_EENS_8epilogue10collective6detail29Sm90TmaWarpSpecializedAdapterINS1G_15DefaultEpilogueISI_SJ_SJ_NS1F_6thread17LinearCombinationISI_Li1EffLNS1K_9ScaleType4KindE0ELNS_15FloatRoundStyleE2ESI_EENS1_15EpilogueDefaultEEEEEvvEEEEvNT_6ParamsE:
[----:B------:R-:W0:Y:S01]  /*0000*/  LDC R1, c[0x0][0x28] ;  /* 0x00000a00ff017b82 */ /* 0x000e220000000800 */
[----:B------:R-:W1:Y:S01]  /*0010*/  S2R R18, SR_TID.X ;  /* 0x0000000000127919 */ /* 0x000e620000002100 */
[----:B------:R-:W-:Y:S01]  /*0020*/  ELECT P0, URZ, PT ;  /* 0x00000000003f782f */ /* 0x000fe20003800000 */
[----:B------:R-:W-:Y:S01]  /*0030*/  BSSY B0, `(.L_x_0) ;  /* 0x000000f000007945 */ /* 0x000fe20003800000 */
[--C-:B-1----:R-:W-:Y:S02]  /*0040*/  SHF.R.U32.HI R0, RZ, 0x5, R18.reuse ;  /* 0x00000005ff007819 */ /* 0x102fe40000011612 */
[----:B------:R-:W-:-:S03]  /*0050*/  SHF.R.U32.HI R22, RZ, 0x7, R18 ;  /* 0x00000007ff167819 */ /* 0x000fc60000011612 */
[----:B------:R-:W1:Y:S04]  /*0060*/  SHFL.IDX PT, R5, R0, RZ, 0x1f ;  /* 0x00001fff00057589 */ /* 0x000e6800000e0000 */
[----:B------:R2:W3:Y:S01]  /*0070*/  SHFL.IDX PT, R8, R22, RZ, 0x1f ;  /* 0x00001fff16087589 */ /* 0x0004e200000e0000 */
[----:B-1----:R-:W-:-:S13]  /*0080*/  ISETP.NE.OR P0, PT, R5, RZ, !P0 ;  /* 0x000000ff0500720c */ /* 0x002fda0004705670 */
[----:B0-23--:R-:W-:Y:S05]  /*0090*/  @P0 BRA `(.L_x_1) ;  /* 0x0000000000200947 */ /* 0x00dfea0003800000 */
[----:B------:R-:W-:Y:S02]  /*00a0*/  ULDC.64 UR4, c[0x0][0x198] ;  /* 0x0000660000047ab9 */ /* 0x000fe40000000a00 */
[----:B------:R-:W-:Y:S02]  /*00b0*/  UIADD3 UR6, UP0, UR4, 0xf0, URZ ;  /* 0x000000f004067890 */ /* 0x000fe4000ff1e03f */
[----:B------:R-:W-:Y:S02]  /*00c0*/  UIADD3 UR4, UP1, UR4, 0x1f0, URZ ;  /* 0x000001f004047890 */ /* 0x000fe4000ff3e03f */
[----:B------:R-:W-:Y:S02]  /*00d0*/  UIADD3.X UR7, URZ, UR5, URZ, UP0, !UPT ;  /* 0x000000053f077290 */ /* 0x000fe400087fe43f */
[----:B------:R-:W-:-:S07]  /*00e0*/  UIADD3.X UR5, URZ, UR5, URZ, UP1, !UPT ;  /* 0x000000053f057290 */ /* 0x000fce0008ffe43f */
[----:B------:R0:W-:Y:S02]  /*00f0*/  UTMACCTL.PF [UR6] ;  /* 0x00000000060079b9 */ /* 0x0001e40008040000 */
[----:B------:R0:W-:Y:S02]  /*0100*/  UTMACCTL.PF [UR4] ;  /* 0x00000000040079b9 */ /* 0x0001e40008040000 */
[----:B0-----:R-:W-:Y:S01]  /*0110*/  NOP ;  /* 0x0000000000007918 */ /* 0x001fe20000000000 */
.L_x_1:
[----:B------:R-:W-:Y:S05]  /*0120*/  BSYNC B0 ;  /* 0x0000000000007941 */ /* 0x000fea0003800000 */
.L_x_0:
[----:B------:R-:W0:Y:S02]  /*0130*/  SHFL.IDX PT, R2, R0, RZ, 0x1f ;  /* 0x00001fff00027589 */ /* 0x000e2400000e0000 */
[----:B0-----:R-:W-:-:S13]  /*0140*/  ISETP.NE.AND P0, PT, R2, RZ, PT ;  /* 0x000000ff0200720c */ /* 0x001fda0003f05270 */
[----:B------:R-:W-:Y:S05]  /*0150*/  @P0 BRA `(.L_x_2) ;  /* 0x0000000000700947 */ /* 0x000fea0003800000 */
[----:B------:R-:W0:Y:S01]  /*0160*/  S2UR UR8, SR_CgaCtaId ;  /* 0x00000000000879c3 */ /* 0x000e220000008800 */
[----:B------:R-:W-:Y:S01]  /*0170*/  UMOV UR4, 0x400 ;  /* 0x0000040000047882 */ /* 0x000fe20000000000 */
[----:B------:R-:W-:Y:S01]  /*0180*/  UMOV UR5, 0x1 ;  /* 0x0000000100057882 */ /* 0x000fe20000000000 */
[----:B------:R-:W-:Y:S01]  /*0190*/  UMOV UR6, 0x100 ;  /* 0x0000010000067882 */ /* 0x000fe20000000000 */
[----:B------:R-:W-:Y:S01]  /*01a0*/  ELECT P0, URZ, PT ;  /* 0x00000000003f782f */ /* 0x000fe20003800000 */
[----:B------:R-:W-:-:S04]  /*01b0*/  UIADD3 UR6, -UR6, 0x100000, URZ ;  /* 0x0010000006067890 */ /* 0x000fc8000fffe13f */
[----:B------:R-:W-:Y:S02]  /*01c0*/  USHF.L.U32 UR7, UR6, 0xb, URZ ;  /* 0x0000000b06077899 */ /* 0x000fe4000800063f */
[----:B------:R-:W-:Y:S02]  /*01d0*/  USHF.L.U32 UR6, UR6, 0x1, URZ ;  /* 0x0000000106067899 */ /* 0x000fe4000800063f */
[----:B0-----:R-:W-:Y:S02]  /*01e0*/  ULEA UR8, UR8, UR4, 0x18 ;  /* 0x0000000408087291 */ /* 0x001fe4000f8ec03f */
[----:B------:R-:W-:-:S04]  /*01f0*/  UIADD3 UR4, -UR5, 0x100000, URZ ;  /* 0x0010000005047890 */ /* 0x000fc8000fffe13f */
[----:B------:R-:W-:Y:S02]  /*0200*/  USHF.L.U32 UR5, UR4, 0xb, URZ ;  /* 0x0000000b04057899 */ /* 0x000fe4000800063f */
[----:B------:R-:W-:Y:S01]  /*0210*/  USHF.L.U32 UR4, UR4, 0x1, URZ ;  /* 0x0000000104047899 */ /* 0x000fe2000800063f */
[----:B------:R-:W0:Y:S11]  /*0220*/  FENCE.VIEW.ASYNC.S ;  /* 0x00000000000073c6 */ /* 0x000e360000000000 */
[----:B0-----:R0:W1:Y:S01]  /*0230*/  SYNCS.EXCH.64 URZ, [UR8], UR4 ;  /* 0x00000004083f75b2 */ /* 0x0010620008000100 */
[----:B------:R0:W2:Y:S01]  /*0240*/  SYNCS.EXCH.64 URZ, [UR8+0x38], UR6 ;  /* 0x00003806083f75b2 */ /* 0x0000a20008000100 */
[----:B------:R0:W3:Y:S01]  /*0250*/  SYNCS.EXCH.64 URZ, [UR8+0x8], UR4 ;  /* 0x00000804083f75b2 */ /* 0x0000e20008000100 */
[----:B------:R0:W4:Y:S01]  /*0260*/  SYNCS.EXCH.64 URZ, [UR8+0x40], UR6 ;  /* 0x00004006083f75b2 */ /* 0x0001220008000100 */
[----:B------:R0:W0:Y:S01]  /*0270*/  SYNCS.EXCH.64 URZ, [UR8+0x10], UR4 ;  /* 0x00001004083f75b2 */ /* 0x0000220008000100 */
        /* <DEDUP_REMOVED lines=9> */
[----:B------:R-:W-:Y:S01]  /*0310*/  NOP ;  /* 0x0000000000007918 */ /* 0x000fe20000000000 */
.L_x_2:
[----:B------:R-:W5:Y:S01]  /*0320*/  SHFL.IDX PT, R0, R0, RZ, 0x1f ;  /* 0x00001fff00007589 */ /* 0x000f6200000e0000 */
[----:B------:R-:W-:Y:S01]  /*0330*/  ELECT P0, URZ, PT ;  /* 0x00000000003f782f */ /* 0x000fe20003800000 */
[----:B------:R-:W1:Y:S01]  /*0340*/  LDC R2, c[0x0][0x65c] ;  /* 0x00019700ff027b82 */ /* 0x000e620000000800 */
[----:B------:R-:W-:Y:S01]  /*0350*/  SHF.R.S32.HI R6, RZ, 0x1f, R5 ;  /* 0x0000001fff067819 */ /* 0x000fe20000011405 */
[----:B------:R-:W2:Y:S01]  /*0360*/  S2R R3, SR_CTAID.Y ;  /* 0x0000000000037919 */ /* 0x000ea20000002600 */
[----:B0-----:R-:W-:Y:S01]  /*0370*/  UMOV UR4, 0x20 ;  /* 0x0000002000047882 */ /* 0x001fe20000000000 */
[----:B------:R-:W-:Y:S01]  /*0380*/  ISETP.NE.AND P2, PT, R8, RZ, PT ;  /* 0x000000ff0800720c */ /* 0x000fe20003f45270 */
[----:B------:R-:W-:Y:S01]  /*0390*/  NOP ;  /* 0x0000000000007918 */ /* 0x000fe20000000000 */
[----:B------:R-:W0:Y:S01]  /*03a0*/  S2R R4, SR_CTAID.X ;  /* 0x0000000000047919 */ /* 0x000e220000002500 */
[----:B------:R-:W-:Y:S01]  /*03b0*/  LEA.HI R6, R6, R5, RZ, 0x2 ;  /* 0x0000000506067211 */ /* 0x000fe200078f10ff */
[----:B------:R-:W-:Y:S01]  /*03c0*/  NOP ;  /* 0x0000000000007918 */ /* 0x000fe20000000000 */
[----:B-----5:R-:W-:-:S02]  /*03d0*/  ISETP.NE.OR P0, PT, R0, RZ, !P0 ;  /* 0x000000ff0000720c */ /* 0x020fc40004705670 */
[----:B-1----:R-:W-:-:S04]  /*03e0*/  ISETP.NE.AND P3, PT, R2, 0x1, PT ;  /* 0x000000010200780c */ /* 0x002fc80003f65270 */
[----:B------:R-:W-:Y:S02]  /*03f0*/  P2R R0, PR, RZ, 0x8 ;  /* 0x00000008ff007803 */ /* 0x000fe40000000000 */
[----:B------:R-:W-:-:S05]  /*0400*/  LOP3.LUT R0, R6, 0xfffffffc, RZ, 0xc0, !PT ;  /* 0xfffffffc06007812 */ /* 0x000fca00078ec0ff */
[----:B------:R-:W-:Y:S01]  /*0410*/  VOTEU.ALL UP0, P0 ;  /* 0x00000000003f7886 */ /* 0x000fe20000000000 */
[----:B------:R-:W-:Y:S01]  /*0420*/  IMAD.IADD R0, R5, 0x1, -R0 ;  /* 0x0000000105007824 */ /* 0x000fe200078e0a00 */
[----:B------:R-:W0:Y:S01]  /*0430*/  @P3 LDC R17, c[0x0][0x10] ;  /* 0x00000400ff113b82 */ /* 0x000e220000000800 */
[----:B------:R-:W-:Y:S01]  /*0440*/  VOTEU.ALL UP1, P0 ;  /* 0x00000000003f7886 */ /* 0x000fe20000020000 */
[----:B--2---:R-:W-:Y:S01]  /*0450*/  @P3 IMAD.MOV.U32 R6, RZ, RZ, R3 ;  /* 0x000000ffff063224 */ /* 0x004fe200078e0003 */
[----:B------:R-:W-:Y:S01]  /*0460*/  @!UP0 UMOV UR6, 0x400 ;  /* 0x0000040000068882 */ /* 0x000fe20000000000 */
[----:B------:R-:W-:-:S04]  /*0470*/  @!UP0 UIADD3 UR4, -UR4, 0x100000, URZ ;  /* 0x0010000004048890 */ /* 0x000fc8000fffe13f */
[----:B------:R-:W-:Y:S02]  /*0480*/  @!UP0 USHF.L.U32 UR5, UR4, 0xb, URZ ;  /* 0x0000000b04058899 */ /* 0x000fe4000800063f */
[----:B------:R-:W-:Y:S01]  /*0490*/  @!UP0 USHF.L.U32 UR4, UR4, 0x1, URZ ;  /* 0x0000000104048899 */ /* 0x000fe2000800063f */
[----:B------:R-:W-:Y:S02]  /*04a0*/  @P3 IMAD.MOV.U32 R7, RZ, RZ, RZ ;  /* 0x000000ffff073224 */ /* 0x000fe400078e00ff */
[----:B------:R-:W-:Y:S01]  /*04b0*/  IMAD.MOV.U32 R5, RZ, RZ, RZ ;  /* 0x000000ffff057224 */ /* 0x000fe200078e00ff */
[----:B------:R-:W1:Y:S01]  /*04c0*/  @!UP0 S2UR UR7, SR_CgaCtaId ;  /* 0x00000000000789c3 */ /* 0x000e620000008800 */
[----:B------:R-:W-:-:S07]  /*04d0*/  @P3 IMAD.MOV.U32 R11, RZ, RZ, RZ ;  /* 0x000000ffff0b3224 */ /* 0x000fce00078e00ff */
[----:B------:R-:W2:Y:S01]  /*04e0*/  @!P3 LDC R9, c[0x0][0xc] ;  /* 0x00000300ff09bb82 */ /* 0x000ea20000000800 */
[----:B0-----:R-:W-:-:S04]  /*04f0*/  @P3 IMAD.WIDE.U32 R16, R4, R17, R6 ;  /* 0x0000001104103225 */ /* 0x001fc800078e0006 */
[----:B------:R-:W-:Y:S01]  /*0500*/  @P3 IMAD.IADD R17, R17, 0x1, R11 ;  /* 0x0000000111113824 */ /* 0x000fe200078e020b */
[----:B-1----:R-:W-:Y:S01]  /*0510*/  @!UP0 ULEA UR6, UR7, UR6, 0x18 ;  /* 0x0000000607068291 */ /* 0x002fe2000f8ec03f */
[----:B------:R-:W-:Y:S01]  /*0520*/  VOTEU.ALL UP0, P0 ;  /* 0x00000000003f7886 */ /* 0x000fe20000000000 */
[----:B------:R-:W-:-:S04]  /*0530*/  ISETP.NE.AND P0, PT, R0, 0x3, PT ;  /* 0x000000030000780c */ /* 0x000fc80003f05270 */
[----:B------:R-:W-:Y:S01]  /*0540*/  ISETP.EQ.OR P0, PT, R0, RZ, !P0 ;  /* 0x000000ff0000720c */ /* 0x000fe20004702670 */
[----:B--2---:R-:W-:-:S03]  /*0550*/  @!P3 IMAD.WIDE.U32 R6, R9, R3, R4 ;  /* 0x000000030906b225 */ /* 0x004fc600078e0004 */
[C---:B------:R-:W-:Y:S01]  /*0560*/  ISETP.EQ.AND P0, PT, R8.reuse, RZ, P0 ;  /* 0x000000ff0800720c */ /* 0x040fe20000702270 */
[----:B------:R-:W-:Y:S01]  /*0570*/  VIADD R8, R8, 0xffffffff ;  /* 0xffffffff08087836 */ /* 0x000fe20000000000 */
[----:B------:R-:W0:Y:S02]  /*0580*/  FENCE.VIEW.ASYNC.S ;  /* 0x00000000000073c6 */ /* 0x000e240000000000 */
[----:B0-----:R0:W3:Y:S01]  /*0590*/  @!UP0 SYNCS.EXCH.64 URZ, [UR6+0x80], UR4 ;  /* 0x00008004063f85b2 */ /* 0x0010e20008000100 */
[----:B------:R-:W-:Y:S01]  /*05a0*/  @!P3 IMAD.MOV.U32 R16, RZ, RZ, R6 ;  /* 0x000000ffff10b224 */ /* 0x000fe200078e0006 */
[----:B------:R-:W-:Y:S01]  /*05b0*/  SEL R19, RZ, 0x1, !P0 ;  /* 0x00000001ff137807 */ /* 0x000fe20004000000 */
[----:B------:R-:W-:Y:S01]  /*05c0*/  @!P3 IMAD.MOV.U32 R17, RZ, RZ, R7 ;  /* 0x000000ffff11b224 */ /* 0x000fe200078e0007 */
[----:B------:R-:W-:-:S04]  /*05d0*/  ISETP.GE.U32.AND P1, PT, R8, 0x2, PT ;  /* 0x000000020800780c */ /* 0x000fc80003f26070 */
[----:B------:R-:W-:Y:S01]  /*05e0*/  SEL R19, R19, 0x2, P1 ;  /* 0x0000000213137807 */ /* 0x000fe20000800000 */
[----:B------:R0:W3:Y:S01]  /*05f0*/  @!UP1 SYNCS.EXCH.64 URZ, [UR6+0x88], UR4 ;  /* 0x00008804063f95b2 */ /* 0x0000e20008000100 */
[----:B------:R-:W-:Y:S01]  /*0600*/  NOP ;  /* 0x0000000000007918 */ /* 0x000fe20000000000 */
[----:B---34-:R-:W-:Y:S06]  /*0610*/  BAR.SYNC.DEFER_BLOCKING 0x0 ;  /* 0x0000000000007b1d */ /* 0x018fec0000010000 */
[----:B------:R-:W-:Y:S05]  /*0620*/  @!P2 BRA `(.L_x_3) ;  /* 0x0000005c002ca947 */ /* 0x000fea0003800000 */
[----:B------:R-:W-:-:S13]  /*0630*/  ISETP.GT.U32.AND P0, PT, R8, 0x1, PT ;  /* 0x000000010800780c */ /* 0x000fda0003f04070 */
[----:B0-----:R-:W-:Y:S05]  /*0640*/  @P0 EXIT ;  /* 0x000000000000094d */ /* 0x001fea0003800000 */
[----:B------:R-:W-:Y:S01]  /*0650*/  ULDC.64 UR4, c[0x0][0x650] ;  /* 0x0001940000047ab9 */ /* 0x000fe20000000a00 */
[----:B------:R-:W-:Y:S01]  /*0660*/  PRMT R0, RZ, 0x7610, R0 ;  /* 0x00007610ff007816 */ /* 0x000fe20000000000 */
[----:B------:R-:W-:Y:S01]  /*0670*/  IMAD.MOV.U32 R91, RZ, RZ, -0x1 ;  /* 0xffffffffff5b7424 */ /* 0x000fe200078e00ff */
[----:B------:R-:W-:Y:S01]  /*0680*/  ISETP.GE.U32.AND P0, PT, R16, UR4, PT ;  /* 0x0000000410007c0c */ /* 0x000fe2000bf06070 */
[----:B------:R-:W-:Y:S02]  /*0690*/  IMAD.MOV.U32 R92, RZ, RZ, -0x1 ;  /* 0xffffffffff5c7424 */ /* 0x000fe400078e00ff */
[----:B------:R-:W-:Y:S01]  /*06a0*/  IMAD.MOV.U32 R89, RZ, RZ, -0x1 ;  /* 0xffffffffff597424 */ /* 0x000fe200078e00ff */
[----:B------:R-:W-:-:S13]  /*06b0*/  ISETP.GE.U32.AND.EX P0, PT, R17, UR5, PT, P0 ;  /* 0x0000000511007c0c */ /* 0x000fda000bf06100 */
[----:B------:R-:W-:Y:S05]  /*06c0*/  @P0 BRA `(.L_x_4) ;  /* 0x0000000400540947 */ /* 0x000fea0003800000 */
[----:B------:R-:W0:Y:S01]  /*06d0*/  LDC.64 R14, c[0x0][0x628] ;  /* 0x00018a00ff0e7b82 */ /* 0x000e220000000a00 */
[----:B------:R-:W-:Y:S02]  /*06e0*/  IMAD.MOV.U32 R6, RZ, RZ, R16 ;  /* 0x000000ffff067224 */ /* 0x000fe400078e0010 */
[----:B------:R-:W-:-:S05]  /*06f0*/  IMAD.MOV.U32 R7, RZ, RZ, R17 ;  /* 0x000000ffff077224 */ /* 0x000fca00078e0011 */
[----:B------:R-:W1:Y:S08]  /*0700*/  LDC R0, c[0x0][0x630] ;  /* 0x00018c00ff007b82 */ /* 0x000e700000000800 */
[----:B------:R-:W2:Y:S01]  /*0710*/  LDC.64 R20, c[0x0][0x620] ;  /* 0x00018800ff147b82 */ /* 0x000ea20000000a00 */
[----:B0-----:R-:W-:-:S04]  /*0720*/  ISETP.NE.U32.AND P0, PT, R14, RZ, PT ;  /* 0x000000ff0e00720c */ /* 0x001fc80003f05070 */
[----:B------:R-:W-:-:S13]  /*0730*/  ISETP.NE.AND.EX P0, PT, R15, RZ, PT, P0 ;  /* 0x000000ff0f00720c */ /* 0x000fda0003f05300 */
[----:B-12---:R-:W-:Y:S05]  /*0740*/  @!P0 BRA `(.L_x_5) ;  /* 0x0000000000288947 */ /* 0x006fea0003800000 */
[----:B------:R-:W0:Y:S02]  /*0750*/  LDC R11, c[0x0][0x634] ;  /* 0x00018d00ff0b7b82 */ /* 0x000e240000000800 */
[----:B0-----:R-:W-:-:S05]  /*0760*/  IADD3 R11, P0, R16, R11, RZ ;  /* 0x0000000b100b7210 */ /* 0x001fca0007f1e0ff */
[----:B------:R-:W-:-:S04]  /*0770*/  IMAD.X R13, RZ, RZ, R17, P0 ;  /* 0x000000ffff0d7224 */ /* 0x000fc800000e0611 */
[----:B------:R-:W-:-:S04]  /*0780*/  IMAD.WIDE.U32 R6, R13, R14, RZ ;  /* 0x0000000e0d067225 */ /* 0x000fc800078e00ff */
[----:B------:R-:W-:-:S04]  /*0790*/  IMAD.WIDE.U32 R8, P0, R11, R15, R6 ;  /* 0x0000000f0b087225 */ /* 0x000fc80007800006 */
[----:B------:R-:W-:-:S04]  /*07a0*/  IMAD.WIDE.U32 R6, R11, R14, RZ ;  /* 0x0000000e0b067225 */ /* 0x000fc800078e00ff */
[----:B------:R-:W-:Y:S01]  /*07b0*/  IMAD.X R11, RZ, RZ, RZ, P0 ;  /* 0x000000ffff0b7224 */ /* 0x000fe200000e06ff */
[----:B------:R-:W-:Y:S01]  /*07c0*/  IADD3 RZ, P0, R7, R8, RZ ;  /* 0x0000000807ff7210 */ /* 0x000fe20007f1e0ff */
[----:B------:R-:W-:-:S04]  /*07d0*/  IMAD.MOV.U32 R10, RZ, RZ, R9 ;  /* 0x000000ffff0a7224 */ /* 0x000fc800078e0009 */
[----:B------:R-:W-:-:S08]  /*07e0*/  IMAD.WIDE.U32.X R6, R13, R15, R10, P0 ;  /* 0x0000000f0d067225 */ /* 0x000fd000000e040a */
.L_x_5:
[-CC-:B------:R-:W-:Y:S01]  /*07f0*/  SHF.R.U64 R89, R6, R0.reuse, R7.reuse ;  /* 0x0000000006597219 */ /* 0x180fe20000001207 */
[----:B------:R-:W0:Y:S01]  /*0800*/  LDC R10, c[0x0][0x618] ;  /* 0x00018600ff0a7b82 */ /* 0x000e220000000800 */
[----:B------:R-:W-:Y:S01]  /*0810*/  SHF.R.U32.HI R5, RZ, R0, R7 ;  /* 0x00000000ff057219 */ /* 0x000fe20000011607 */
[----:B------:R-:W-:Y:S01]  /*0820*/  ULDC UR4, c[0x0][0x150] ;  /* 0x0000540000047ab9 */ /* 0x000fe20000000800 */
[----:B------:R-:W-:Y:S02]  /*0830*/  IADD3 R9, P0, RZ, -R89, RZ ;  /* 0x80000059ff097210 */ /* 0x000fe40007f1e0ff */
[----:B------:R-:W-:-:S03]  /*0840*/  I2FP.F32.U32 R0, R4 ;  /* 0x0000000400007245 */ /* 0x000fc60000201000 */
[----:B------:R-:W1:Y:S01]  /*0850*/  LDC.64 R28, c[0x0][0x640] ;  /* 0x00019000ff1c7b82 */ /* 0x000e620000000a00 */
[----:B------:R-:W-:Y:S02]  /*0860*/  IMAD.X R11, RZ, RZ, ~R5, P0 ;  /* 0x000000ffff0b7224 */ /* 0x000fe400000e0e05 */
[----:B------:R-:W-:Y:S01]  /*0870*/  FMUL R0, R0, UR4 ;  /* 0x0000000400007c20 */ /* 0x000fe20008400000 */
[----:B------:R-:W-:Y:S01]  /*0880*/  IMAD.WIDE.U32 R6, R9, R20, R16 ;  /* 0x0000001409067225 */ /* 0x000fe200078e0010 */
[----:B------:R-:W-:-:S03]  /*0890*/  ULDC UR4, c[0x0][0x154] ;  /* 0x0000550000047ab9 */ /* 0x000fc60000000800 */
[----:B------:R-:W-:Y:S01]  /*08a0*/  IMAD R8, R11, R20, RZ ;  /* 0x000000140b087224 */ /* 0x000fe200078e02ff */
[----:B------:R-:W2:Y:S01]  /*08b0*/  LDC R5, c[0x0][0x144] ;  /* 0x00005100ff057b82 */ /* 0x000ea20000000800 */
[----:B------:R-:W3:Y:S02]  /*08c0*/  F2I.U32.TRUNC.NTZ R0, R0 ;  /* 0x0000000000007305 */ /* 0x000ee4000020f000 */
[----:B------:R-:W-:-:S04]  /*08d0*/  IMAD R9, R9, R21, R8 ;  /* 0x0000001509097224 */ /* 0x000fc800078e0208 */
[----:B------:R-:W-:Y:S01]  /*08e0*/  IMAD.IADD R7, R7, 0x1, R9 ;  /* 0x0000000107077824 */ /* 0x000fe200078e0209 */
[----:B------:R-:W4:Y:S01]  /*08f0*/  LDC R12, c[0x0][0x608] ;  /* 0x00018200ff0c7b82 */ /* 0x000f220000000800 */
[----:B------:R-:W-:-:S03]  /*0900*/  IMAD.MOV.U32 R9, RZ, RZ, -0x1 ;  /* 0xffffffffff097424 */ /* 0x000fc600078e00ff */
[-CC-:B0-----:R-:W-:Y:S02]  /*0910*/  SHF.R.U64 R20, R6, R10.reuse, R7.reuse ;  /* 0x0000000a06147219 */ /* 0x181fe40000001207 */
[----:B------:R-:W-:Y:S02]  /*0920*/  I2FP.F32.U32 R6, R3 ;  /* 0x0000000300067245 */ /* 0x000fe40000201000 */
[----:B------:R-:W0:Y:S01]  /*0930*/  LDC R26, c[0x0][0x658] ;  /* 0x00019600ff1a7b82 */ /* 0x000e220000000800 */
[----:B-1----:R-:W-:Y:S01]  /*0940*/  ISETP.NE.U32.AND P0, PT, R28, RZ, PT ;  /* 0x000000ff1c00720c */ /* 0x002fe20003f05070 */
[----:B---3--:R-:W-:Y:S01]  /*0950*/  IMAD.MOV R8, RZ, RZ, -R0 ;  /* 0x000000ffff087224 */ /* 0x008fe200078e0a00 */
[----:B------:R-:W-:Y:S01]  /*0960*/  SHF.R.U32.HI R7, RZ, R10, R7 ;  /* 0x0000000aff077219 */ /* 0x000fe20000011607 */
[----:B------:R-:W-:Y:S01]  /*0970*/  FMUL R6, R6, UR4 ;  /* 0x0000000406067c20 */ /* 0x000fe20008400000 */
[----:B------:R-:W-:-:S03]  /*0980*/  ISETP.NE.AND.EX P0, PT, R29, RZ, PT, P0 ;  /* 0x000000ff1d00720c */ /* 0x000fc60003f05300 */
[----:B------:R-:W1:Y:S01]  /*0990*/  LDC R14, c[0x0][0x148] ;  /* 0x00005200ff0e7b82 */ /* 0x000e620000000800 */
[----:B--2---:R-:W-:-:S07]  /*09a0*/  IMAD R0, R5, R8, R4 ;  /* 0x0000000805007224 */ /* 0x004fce00078e0204 */
[----:B------:R-:W2:Y:S01]  /*09b0*/  LDC R24, c[0x0][0x600] ;  /* 0x00018000ff187b82 */ /* 0x000ea20000000800 */
[-CC-:B----4-:R-:W-:Y:S02]  /*09c0*/  SHF.R.U64 R30, R20, R12.reuse, R7.reuse ;  /* 0x0000000c141e7219 */ /* 0x190fe40000001207 */
[----:B------:R-:W-:Y:S01]  /*09d0*/  SHF.R.U32.HI R5, RZ, R12, R7 ;  /* 0x0000000cff057219 */ /* 0x000fe20000011607 */
[----:B------:R-:W-:Y:S01]  /*09e0*/  IMAD.MOV.U32 R7, RZ, RZ, 0x1 ;  /* 0x00000001ff077424 */ /* 0x000fe200078e00ff */
[----:B------:R3:W4:Y:S03]  /*09f0*/  F2I.U32.TRUNC.NTZ R12, R6 ;  /* 0x00000006000c7305 */ /* 0x000726000020f000 */
[----:B------:R-:W1:Y:S01]  /*0a00*/  LDC R15, c[0x0][0x648] ;  /* 0x00019200ff0f7b82 */ /* 0x000e620000000800 */
[-C--:B0-----:R-:W-:Y:S02]  /*0a10*/  SHF.L.U32 R4, R9, R26.reuse, RZ ;  /* 0x0000001a09047219 */ /* 0x081fe400000006ff */
[----:B------:R-:W-:-:S02]  /*0a20*/  SHF.R.U64 R32, R30, R26, R5 ;  /* 0x0000001a1e207219 */ /* 0x000fc40000001205 */
[----:B------:R-:W-:Y:S02]  /*0a30*/  LOP3.LUT R11, RZ, R4, RZ, 0x33, !PT ;  /* 0x00000004ff0b7212 */ /* 0x000fe400078e33ff */
[-C--:B------:R-:W-:Y:S01]  /*0a40*/  SHF.R.U32.HI R5, RZ, R26.reuse, R5 ;  /* 0x0000001aff057219 */ /* 0x080fe20000011605 */
[----:B------:R-:W0:Y:S01]  /*0a50*/  LDC R21, c[0x0][0x638] ;  /* 0x00018e00ff157b82 */ /* 0x000e220000000800 */
[----:B------:R-:W-:Y:S01]  /*0a60*/  SHF.L.U32 R10, R7, R26, RZ ;  /* 0x0000001a070a7219 */ /* 0x000fe200000006ff */
[----:B------:R-:W-:-:S06]  /*0a70*/  IMAD.MOV.U32 R4, RZ, RZ, R32 ;  /* 0x000000ffff047224 */ /* 0x000fcc00078e0020 */
[----:B------:R-:W0:Y:S01]  /*0a80*/  LDC R91, c[0x0][0x610] ;  /* 0x00018400ff5b7b82 */ /* 0x000e220000000800 */
[----:B---34-:R-:W-:Y:S05]  /*0a90*/  @!P0 BRA `(.L_x_6) ;  /* 0x0000000000288947 */ /* 0x018fea0003800000 */
[----:B------:R-:W3:Y:S02]  /*0aa0*/  LDC R9, c[0x0][0x64c] ;  /* 0x00019300ff097b82 */ /* 0x000ee40000000800 */
[----:B---3--:R-:W-:-:S05]  /*0ab0*/  IADD3 R9, P0, R32, R9, RZ ;  /* 0x0000000920097210 */ /* 0x008fca0007f1e0ff */
        /* <DEDUP_REMOVED lines=8> */
.L_x_6:
[----:B-1----:R-:W-:Y:S01]  /*0b40*/  SHF.R.U64 R4, R4, R15, R5 ;  /* 0x0000000f04047219 */ /* 0x002fe20000001205 */
[----:B--2---:R-:W-:Y:S01]  /*0b50*/  VIADD R5, R24, 0xffffffff ;  /* 0xffffffff18057836 */ /* 0x004fe20000000000 */
[----:B------:R-:W-:Y:S01]  /*0b60*/  LOP3.LUT R11, R30, R11, RZ, 0xc0, !PT ;  /* 0x0000000b1e0b7212 */ /* 0x000fe200078ec0ff */
[----:B------:R-:W-:Y:S02]  /*0b70*/  IMAD.MOV R12, RZ, RZ, -R12 ;  /* 0x000000ffff0c7224 */ /* 0x000fe400078e0a0c */
[----:B------:R-:W-:Y:S02]  /*0b80*/  IMAD.MOV R6, RZ, RZ, -R4 ;  /* 0x000000ffff067224 */ /* 0x000fe400078e0a04 */
[----:B------:R-:W-:Y:S01]  /*0b90*/  IMAD R11, R10, R4, R11 ;  /* 0x000000040a0b7224 */ /* 0x000fe200078e020b */
[----:B------:R-:W-:Y:S01]  /*0ba0*/  LOP3.LUT R4, R20, R5, RZ, 0xc0, !PT ;  /* 0x0000000514047212 */ /* 0x000fe200078ec0ff */
[----:B------:R-:W-:Y:S02]  /*0bb0*/  @P3 IMAD R0, R14, R12, R3 ;  /* 0x0000000c0e003224 */ /* 0x000fe400078e0203 */
[----:B0-----:R-:W-:-:S02]  /*0bc0*/  IMAD R3, R6, R21, R32 ;  /* 0x0000001506037224 */ /* 0x001fc400078e0220 */
[----:B------:R-:W-:Y:S02]  /*0bd0*/  IMAD R91, R11, R91, R0 ;  /* 0x0000005b0b5b7224 */ /* 0x000fe400078e0200 */
[----:B------:R-:W-:Y:S02]  /*0be0*/  IMAD R4, R3, R24, R4 ;  /* 0x0000001803047224 */ /* 0x000fe400078e0204 */
[----:B------:R-:W-:-:S03]  /*0bf0*/  IMAD.MOV.U32 R0, RZ, RZ, 0x1 ;  /* 0x00000001ff007424 */ /* 0x000fc600078e00ff */
[----:B------:R-:W-:Y:S02]  /*0c00*/  SEL R92, R4, R91, !P3 ;  /* 0x0000005b045c7207 */ /* 0x000fe40005800000 */
[----:B------:R-:W-:-:S07]  /*0c10*/  SEL R91, R91, R4, !P3 ;  /* 0x000000045b5b7207 */ /* 0x000fce0005800000 */
.L_x_4:
[----:B------:R-:W-:-:S08]  /*0c20*/  NOP ;  /* 0x0000000000007918 */ /* 0x000fd00000000000 */
[----:B------:R-:W0:Y:S02]  /*0c30*/  USETMAXREG.TRY_ALLOC.CTAPOOL UP0, 0xe8 ;  /* 0x000000e8000079c8 */ /* 0x000e240008000600 */
[----:B0-----:R-:W-:-:S13]  /*0c40*/  PLOP3.LUT P0, PT, PT, PT, UP0, 0x80, 0x0 ;  /* 0x000000000000781c */ /* 0x001fda0003f0f008 */
[----:B------:R-:W-:Y:S05]  /*0c50*/  @!P0 BRA `(.L_x_4) ;  /* 0xfffffffc00f08947 */ /* 0x000fea000383ffff */
[----:B------:R-:W-:Y:S01]  /*0c60*/  ULDC.64 UR4, c[0x0][0x598] ;  /* 0x0001660000047ab9 */ /* 0x000fe20000000a00 */
[----:B------:R-:W-:Y:S01]  /*0c70*/  ULDC.64 UR36, c[0x0][0x208] ;  /* 0x0000820000247ab9 */ /* 0x000fe20000000a00 */
[----:B------:R-:W-:-:S04]  /*0c80*/  ISETP.NE.U32.AND P0, PT, RZ, UR4, PT ;  /* 0x00000004ff007c0c */ /* 0x000fc8000bf05070 */
[----:B------:R-:W-:-:S13]  /*0c90*/  ISETP.NE.AND.EX P0, PT, RZ, UR5, PT, P0 ;  /* 0x00000005ff007c0c */ /* 0x000fda000bf05300 */
[----:B------:R-:W-:Y:S05]  /*0ca0*/  @!P0 BRA `(.L_x_7) ;  /* 0x00000000001c8947 */ /* 0x000fea0003800000 */
[----:B------:R-:W0:Y:S02]  /*0cb0*/  LDC.64 R4, c[0x0][0x598] ;  /* 0x00016600ff047b82 */ /* 0x000e240000000a00 */
[----:B0-----:R-:W2:Y:S02]  /*0cc0*/  LDG.E.64 R4, desc[UR36][R4.64] ;  /* 0x0000002404047981 */ /* 0x001ea4000c1e1b00 */
[----:B--2---:R-:W-:-:S04]  /*0cd0*/  ISETP.NE.U32.AND P0, PT, R4, RZ, PT ;  /* 0x000000ff0400720c */ /* 0x004fc80003f05070 */
[----:B------:R-:W-:-:S13]  /*0ce0*/  ISETP.NE.AND.EX P0, PT, R5, RZ, PT, P0 ;  /* 0x000000ff0500720c */ /* 0x000fda0003f05300 */
[----:B------:R-:W-:Y:S05]  /*0cf0*/  @!P0 BRA `(.L_x_7) ;  /* 0x0000000000088947 */ /* 0x000fea0003800000 */
[----:B------:R0:W5:Y:S01]  /*0d00*/  LD.E R23, desc[UR36][R4.64] ;  /* 0x0000002404177980 */ /* 0x000162000c101900 */
[----:B------:R-:W-:Y:S05]  /*0d10*/  BRA `(.L_x_8) ;  /* 0x0000000000247947 */ /* 0x000fea0003800000 */
.L_x_7:
[----:B------:R-:W-:Y:S02]  /*0d20*/  ULDC.64 UR4, c[0x0][0x588] ;  /* 0x0001620000047ab9 */ /* 0x000fe40000000a00 */
[----:B------:R-:W-:-:S04]  /*0d30*/  ISETP.NE.U32.AND P0, PT, RZ, UR4, PT ;  /* 0x00000004ff007c0c */ /* 0x000fc8000bf05070 */
[----:B------:R-:W-:-:S13]  /*0d40*/  ISETP.NE.AND.EX P0, PT, RZ, UR5, PT, P0 ;  /* 0x00000005ff007c0c */ /* 0x000fda000bf05300 */
[----:B------:R-:W-:Y:S05]  /*0d50*/  @!P0 BRA `(.L_x_9) ;  /* 0x00000000000c8947 */ /* 0x000fea0003800000 */
[----:B------:R-:W0:Y:S02]  /*0d60*/  LDC.64 R4, c[0x0][0x588] ;  /* 0x00016200ff047b82 */ /* 0x000e240000000a00 */
[----:B0-----:R1:W5:Y:S01]  /*0d70*/  LDG.E R23, desc[UR36][R4.64] ;  /* 0x0000002404177981 */ /* 0x001362000c1e1900 */
[----:B------:R-:W-:Y:S05]  /*0d80*/  BRA `(.L_x_8) ;  /* 0x0000000000087947 */ /* 0x000fea0003800000 */
.L_x_9:
[----:B------:R-:W-:Y:S02]  /*0d90*/  ULDC UR4, c[0x0][0x580] ;  /* 0x0001600000047ab9 */ /* 0x000fe40000000800 */
[----:B------:R-:W-:-:S07]  /*0da0*/  IMAD.U32 R23, RZ, RZ, UR4 ;  /* 0x00000004ff177e24 */ /* 0x000fce000f8e00ff */
.L_x_8:
[----:B------:R-:W-:Y:S02]  /*0db0*/  ULDC.64 UR4, c[0x0][0x5a0] ;  /* 0x0001680000047ab9 */ /* 0x000fe40000000a00 */
[----:B------:R-:W-:-:S04]  /*0dc0*/  ISETP.NE.U32.AND P0, PT, RZ, UR4, PT ;  /* 0x00000004ff007c0c */ /* 0x000fc8000bf05070 */
[----:B------:R-:W-:-:S13]  /*0dd0*/  ISETP.NE.AND.EX P0, PT, RZ, UR5, PT, P0 ;  /* 0x00000005ff007c0c */ /* 0x000fda000bf05300 */
[----:B------:R-:W-:Y:S05]  /*0de0*/  @!P0 BRA `(.L_x_10) ;  /* 0x00000000001c8947 */ /* 0x000fea0003800000 */
[----:B01----:R-:W0:Y:S02]  /*0df0*/  LDC.64 R4, c[0x0][0x5a0] ;  /* 0x00016800ff047b82 */ /* 0x003e240000000a00 */
[----:B0-----:R-:W2:Y:S02]  /*0e00*/  LDG.E.64 R4, desc[UR36][R4.64] ;  /* 0x0000002404047981 */ /* 0x001ea4000c1e1b00 */
[----:B--2---:R-:W-:-:S04]  /*0e10*/  ISETP.NE.U32.AND P0, PT, R4, RZ, PT ;  /* 0x000000ff0400720c */ /* 0x004fc80003f05070 */
[----:B------:R-:W-:-:S13]  /*0e20*/  ISETP.NE.AND.EX P0, PT, R5, RZ, PT, P0 ;  /* 0x000000ff0500720c */ /* 0x000fda0003f05300 */
[----:B------:R-:W-:Y:S05]  /*0e30*/  @!P0 BRA `(.L_x_10) ;  /* 0x0000000000088947 */ /* 0x000fea0003800000 */
[----:B------:R0:W5:Y:S01]  /*0e40*/  LD.E R88, desc[UR36][R4.64] ;  /* 0x0000002404587980 */ /* 0x000162000c101900 */
[----:B------:R-:W-:Y:S05]  /*0e50*/  BRA `(.L_x_11) ;  /* 0x0000000000247947 */ /* 0x000fea0003800000 */
.L_x_10:
[----:B------:R-:W-:Y:S02]  /*0e60*/  ULDC.64 UR4, c[0x0][0x590] ;  /* 0x0001640000047ab9 */ /* 0x000fe40000000a00 */
[----:B------:R-:W-:-:S04]  /*0e70*/  ISETP.NE.U32.AND P0, PT, RZ, UR4, PT ;  /* 0x00000004ff007c0c */ /* 0x000fc8000bf05070 */
[----:B------:R-:W-:-:S13]  /*0e80*/  ISETP.NE.AND.EX P0, PT, RZ, UR5, PT, P0 ;  /* 0x00000005ff007c0c */ /* 0x000fda000bf05300 */
[----:B------:R-:W-:Y:S05]  /*0e90*/  @!P0 BRA `(.L_x_12) ;  /* 0x00000000000c8947 */ /* 0x000fea0003800000 */
[----:B01----:R-:W0:Y:S02]  /*0ea0*/  LDC.64 R4, c[0x0][0x590] ;  /* 0x00016400ff047b82 */ /* 0x003e240000000a00 */
[----:B0-----:R1:W5:Y:S01]  /*0eb0*/  LDG.E R88, desc[UR36][R4.64] ;  /* 0x0000002404587981 */ /* 0x001362000c1e1900 */
[----:B------:R-:W-:Y:S05]  /*0ec0*/  BRA `(.L_x_11) ;  /* 0x0000000000087947 */ /* 0x000fea0003800000 */
.L_x_12:
[----:B------:R-:W-:Y:S02]  /*0ed0*/  ULDC UR4, c[0x0][0x584] ;  /* 0x0001610000047ab9 */ /* 0x000fe40000000800 */
[----:B------:R-:W-:-:S07]  /*0ee0*/  IMAD.U32 R88, RZ, RZ, UR4 ;  /* 0x00000004ff587e24 */ /* 0x000fce000f8e00ff */
.L_x_11:
[----:B------:R-:W-:-:S13]  /*0ef0*/  LOP3.LUT P0, RZ, R0, 0xff, RZ, 0xc0, !PT ;  /* 0x000000ff00ff7812 */ /* 0x000fda000780c0ff */
[----:B------:R-:W-:Y:S05]  /*0f00*/  @!P0 EXIT ;  /* 0x000000000000894d */ /* 0x000fea0003800000 */
[----:B------:R-:W-:Y:S01]  /*0f10*/  ULDC UR4, c[0x0][0x28c] ;  /* 0x0000a30000047ab9 */ /* 0x000fe20000000800 */
[----:B------:R-:W-:Y:S01]  /*0f20*/  LOP3.LUT R90, R19, 0x1, RZ, 0xfc, !PT ;  /* 0x00000001135a7812 */ /* 0x000fe200078efcff */
[----:B------:R-:W-:Y:S01]  /*0f30*/  UIADD3 UR4, UR4, 0x1f, URZ ;  /* 0x0000001f04047890 */ /* 0x000fe2000fffe03f */
[----:B------:R-:W-:Y:S01]  /*0f40*/  UMOV UR38, URZ ;  /* 0x0000003f00267c82 */ /* 0x000fe20008000000 */
[----:B------:R-:W-:Y:S02]  /*0f50*/  UMOV UR39, URZ ;  /* 0x0000003f00277c82 */ /* 0x000fe40008000000 */
[----:B------:R-:W-:-:S04]  /*0f60*/  USHF.R.S32.HI UR5, URZ, 0x1f, UR4 ;  /* 0x0000001f3f057899 */ /* 0x000fc80008011404 */
[----:B------:R-:W-:-:S04]  /*0f70*/  ULEA.HI UR5, UR5, UR4, URZ, 0x5 ;  /* 0x0000000405057291 */ /* 0x000fc8000f8f283f */
[----:B------:R-:W-:-:S12]  /*0f80*/  USHF.R.S32.HI UR40, URZ, 0x5, UR5 ;  /* 0x000000053f287899 */ /* 0x000fd80008011405 */
.L_x_158:
[----:B------:R-:W-:Y:S01]  /*0f90*/  LOP3.LUT R0, R18, 0x80, RZ, 0xc0, !PT ;  /* 0x0000008012007812 */ /* 0x000fe200078ec0ff */
[----:B--2---:R-:W2:Y:S01]  /*0fa0*/  S2UR UR7, SR_CgaCtaId ;  /* 0x00000000000779c3 */ /* 0x004ea20000008800 */
[----:B------:R-:W-:Y:S02]  /*0fb0*/  UMOV UR6, 0x400 ;  /* 0x0000040000067882 */ /* 0x000fe40000000000 */
[----:B------:R-:W-:-:S06]  /*0fc0*/  SHF.R.U32.HI R0, RZ, 0x7, R0 ;  /* 0x00000007ff007819 */ /* 0x000fcc0000011600 */
[----:B---3--:R-:W3:Y:S01]  /*0fd0*/  SHFL.IDX PT, R0, R0, RZ, 0x1f ;  /* 0x00001fff00007589 */ /* 0x008ee200000e0000 */
[----:B--2---:R-:W-:Y:S01]  /*0fe0*/  ULEA UR42, UR7, UR6, 0x18 ;  /* 0x00000006072a7291 */ /* 0x004fe2000f8ec03f */
[----:B---3--:R-:W-:-:S13]  /*0ff0*/  R2UR UR4, R0 ;  /* 0x00000000000472ca */ /* 0x008fda00000e0000 */
[----:B------:R-:W-:-:S04]  /*1000*/  ULEA.HI UR5, UR4, UR4, URZ, 0x1 ;  /* 0x0000000404057291 */ /* 0x000fc8000f8f083f */
[----:B------:R-:W-:-:S04]  /*1010*/  ULOP3.LUT UR5, UR5, 0xffffe, URZ, 0xc0, !UPT ;  /* 0x000ffffe05057892 */ /* 0x000fc8000f8ec03f */
[----:B------:R-:W-:-:S03]  /*1020*/  UIADD3 UR5, UR4, -UR5, URZ ;  /* 0x8000000504057290 */ /* 0x000fc6000fffe03f */
[----:B------:R-:W-:Y:S01]  /*1030*/  ULDC UR4, c[0x0][0x28c] ;  /* 0x0000a30000047ab9 */ /* 0x000fe20000000800 */
[----:B------:R-:W-:Y:S01]  /*1040*/  ULEA UR5, UR5, UR42, 0xc ;  /* 0x0000002a05057291 */ /* 0x000fe2000f8e603f */
[----:B------:R-:W-:-:S03]  /*1050*/  ISETP.LT.AND P0, PT, RZ, UR4, PT ;  /* 0x00000004ff007c0c */ /* 0x000fc6000bf01270 */
[----:B------:R-:W-:-:S04]  /*1060*/  UIADD3 UR5, UR5, 0x180, URZ ;  /* 0x0000018005057890 */ /* 0x000fc8000fffe03f */
[----:B------:R-:W-:-:S04]  /*1070*/  USHF.R.U32.HI UR5, URZ, 0x4, UR5 ;  /* 0x000000043f057899 */ /* 0x000fc80008011605 */
[----:B------:R-:W-:Y:S02]  /*1080*/  ULOP3.LUT UR41, UR5, 0x3fff, URZ, 0xc0, !UPT ;  /* 0x00003fff05297892 */ /* 0x000fe4000f8ec03f */
[----:B-1--45:R-:W-:Y:S10]  /*1090*/  @P0 BRA `(.L_x_13) ;  /* 0x0000000000400947 */ /* 0x032ff40003800000 */
[----:B------:R-:W-:Y:S01]  /*10a0*/  MOV R0, 0x0 ;  /* 0x0000000000007802 */ /* 0x000fe20000000f00 */
[----:B------:R-:W-:Y:S01]  /*10b0*/  ULDC.64 UR4, c[0x4][0x68] ;  /* 0x01001a0000047ab9 */ /* 0x000fe20000000a00 */
[----:B------:R-:W-:Y:S01]  /*10c0*/  ULDC.64 UR6, c[0x4][0x8] ;  /* 0x0100020000067ab9 */ /* 0x000fe20000000a00 */
[----:B01----:R-:W-:Y:S01]  /*10d0*/  IMAD.U32 R4, RZ, RZ, UR4 ;  /* 0x00000004ff047e24 */ /* 0x003fe2000f8e00ff */
[----:B------:R0:W1:Y:S01]  /*10e0*/  LDC.64 R14, c[0x4][R0] ;  /* 0x01000000000e7b82 */ /* 0x0000620000000a00 */
[----:B------:R-:W-:Y:S01]  /*10f0*/  IMAD.U32 R5, RZ, RZ, UR5 ;  /* 0x00000005ff057e24 */ /* 0x000fe2000f8e00ff */
[----:B------:R-:W-:Y:S01]  /*1100*/  ULDC.64 UR4, c[0x4][0x70] ;  /* 0x01001c0000047ab9 */ /* 0x000fe20000000a00 */
[----:B------:R-:W-:Y:S02]  /*1110*/  IMAD.U32 R10, RZ, RZ, UR6 ;  /* 0x00000006ff0a7e24 */ /* 0x000fe4000f8e00ff */
[----:B------:R-:W-:Y:S02]  /*1120*/  IMAD.U32 R6, RZ, RZ, UR4 ;  /* 0x00000004ff067e24 */ /* 0x000fe4000f8e00ff */
[----:B------:R-:W-:-:S02]  /*1130*/  IMAD.U32 R7, RZ, RZ, UR5 ;  /* 0x00000005ff077e24 */ /* 0x000fc4000f8e00ff */
[----:B------:R-:W-:Y:S02]  /*1140*/  IMAD.U32 R11, RZ, RZ, UR7 ;  /* 0x00000007ff0b7e24 */ /* 0x000fe4000f8e00ff */
[----:B------:R-:W-:Y:S02]  /*1150*/  IMAD.MOV.U32 R8, RZ, RZ, 0x1e1 ;  /* 0x000001e1ff087424 */ /* 0x000fe400078e00ff */
[----:B------:R-:W-:Y:S02]  /*1160*/  IMAD.MOV.U32 R12, RZ, RZ, 0x1 ;  /* 0x00000001ff0c7424 */ /* 0x000fe400078e00ff */
[----:B0-----:R-:W-:-:S07]  /*1170*/  IMAD.MOV.U32 R13, RZ, RZ, RZ ;  /* 0x000000ffff0d7224 */ /* 0x001fce00078e00ff */
[----:B------:R-:W-:-:S07]  /*1180*/  LEPC R20, `(.L_x_13) ;  /* 0x000000001014794e */ /* 0x000fce0000000000 */
[----:B-1---5:R-:W-:Y:S05]  /*1190*/  CALL.ABS.NOINC R14 ;  /* 0x000000000e007343 */ /* 0x022fea0003c00000 */
.L_x_13:
[----:B------:R-:W-:-:S13]  /*11a0*/  ISETP.NE.AND P0, PT, R90, 0x3, PT ;  /* 0x000000035a00780c */ /* 0x000fda0003f05270 */
[----:B------:R-:W-:Y:S05]  /*11b0*/  @!P0 BRA `(.L_x_14) ;  /* 0x0000000000048947 */ /* 0x000fea0003800000 */
[----:B------:R-:W-:Y:S01]  /*11c0*/  BPT.TRAP 0x1 ;  /* 0x000000040000795c */ /* 0x000fe20000300000 */
.L_x_14:
[----:B------:R-:W-:Y:S02]  /*11d0*/  IMAD.U32 R3, RZ, RZ, UR39 ;  /* 0x00000027ff037e24 */ /* 0x000fe4000f8e00ff */
[----:B------:R-:W-:-:S03]  /*11e0*/  IMAD.U32 R0, RZ, RZ, UR38 ;  /* 0x00000026ff007e24 */ /* 0x000fc6000f8e00ff */
[----:B------:R-:W-:Y:S02]  /*11f0*/  LEA R3, R3, UR42, 0x3 ;  /* 0x0000002a03037c11 */ /* 0x000fe4000f8e18ff */
[----:B------:R-:W-:-:S04]  /*1200*/  SHF.L.U32 R0, R0, 0x1f, RZ ;  /* 0x0000001f00007819 */ /* 0x000fc800000006ff */
[----:B------:R2:W3:Y:S01]  /*1210*/  SYNCS.PHASECHK.TRANS64.TRYWAIT P1, [R3+URZ], R0 ;  /* 0x00000000030075a7 */ /* 0x0004e2000802017f */
[----:B------:R-:W-:Y:S05]  /*1220*/  @!P0 BRA `(.L_x_15) ;  /* 0x0000000000048947 */ /* 0x000fea0003800000 */
[----:B------:R-:W-:Y:S01]  /*1230*/  BPT.TRAP 0x1 ;  /* 0x000000040000795c */ /* 0x000fe20000300000 */
.L_x_15:
[----:B---3--:R-:W-:Y:S05]  /*1240*/  @P1 BRA `(.L_x_16) ;  /* 0x0000000000081947 */ /* 0x008fea0003800000 */
[----:B------:R-:W3:Y:S02]  /*1250*/  SYNCS.PHASECHK.TRANS64.TRYWAIT P1, [R3+URZ], R0 ;  /* 0x00000000030075a7 */ /* 0x000ee4000802017f */
[----:B---3--:R-:W-:Y:S05]  /*1260*/  @!P1 BRA `(.L_x_17) ;  /* 0x0000006800149947 */ /* 0x008fea0003800000 */
.L_x_16:
[----:B------:R-:W-:-:S04]  /*1270*/  UISETP.LT.AND UP0, UPT, UR40, 0x1, UPT ;  /* 0x000000012800788c */ /* 0x000fc8000bf01270 */
[----:B------:R-:W-:-:S04]  /*1280*/  USEL UR4, UR40, 0x1, UP0 ;  /* 0x0000000128047887 */ /* 0x000fc80008000000 */
[----:B------:R-:W-:-:S06]  /*1290*/  UIADD3 UR4, UR40, -UR4, URZ ;  /* 0x8000000428047290 */ /* 0x000fcc000fffe03f */
[----:B--23--:R-:W-:Y:S01]  /*12a0*/  IMAD.U32 R0, RZ, RZ, UR4 ;  /* 0x00000004ff007e24 */ /* 0x00cfe2000f8e00ff */
[----:B------:R-:W-:Y:S05]  /*12b0*/  WARPSYNC.ALL ;  /* 0x0000000000007948 */ /* 0x000fea0003800000 */
[----:B------:R-:W-:Y:S01]  /*12c0*/  ISETP.GE.AND P1, PT, R0, 0x1, PT ;  /* 0x000000010000780c */ /* 0x000fe20003f26270 */
[----:B------:R-:W-:Y:S01]  /*12d0*/  UIADD3 UR4, UR42, 0xe180, URZ ;  /* 0x0000e1802a047890 */ /* 0x000fe2000fffe03f */
[----:B------:R-:W-:Y:S01]  /*12e0*/  WARPGROUP.ARRIVE ;  /* 0x00000000000079c5 */ /* 0x000fe20000000000 */
[----:B------:R-:W-:Y:S02]  /*12f0*/  ULOP3.LUT UR41, UR41, 0x10000, URZ, 0xfc, !UPT ;  /* 0x0001000029297892 */ /* 0x000fe4000f8efc3f */
[----:B------:R-:W-:Y:S01]  /*1300*/  USHF.R.U32.HI UR4, URZ, 0x4, UR4 ;  /* 0x000000043f047899 */ /* 0x000fe20008011604 */
[----:B------:R-:W-:Y:S01]  /*1310*/  UMOV UR5, 0x80000020 ;  /* 0x8000002000057882 */ /* 0x000fe20000000000 */
[----:B------:R-:W-:-:S02]  /*1320*/  UMOV UR7, 0x80000020 ;  /* 0x8000002000077882 */ /* 0x000fc40000000000 */
[----:B------:R-:W-:-:S04]  /*1330*/  ULOP3.LUT UR4, UR4, 0x3fff, URZ, 0xc0, !UPT ;  /* 0x00003fff04047892 */ /* 0x000fc8000f8ec03f */
[----:B------:R-:W-:Y:S02]  /*1340*/  ULOP3.LUT UR10, UR4, 0x10000, URZ, 0xfc, !UPT ;  /* 0x00010000040a7892 */ /* 0x000fe4000f8efc3f */
[----:B------:R-:W-:Y:S02]  /*1350*/  ULEA UR4, UR39, UR41, 0x9 ;  /* 0x0000002927047291 */ /* 0x000fe4000f8e483f */
[----:B------:R-:W-:-:S09]  /*1360*/  ULEA UR6, UR39, UR10, 0x9 ;  /* 0x0000000a27067291 */ /* 0x000fd2000f8e483f */
[----:B------:R-:W-:Y:S01]  /*1370*/  HGMMA.64x128x16.F32.BF16 R24, gdesc[UR4], RZ, !UPT, gsb0 ;  /* 0x01e00000041879f0 */ /* 0x000fe2000c0018ff */
[----:B------:R-:W-:Y:S02]  /*1380*/  UIADD3 UR4, UR4, 0x2, URZ ;  /* 0x0000000204047890 */ /* 0x000fe4000fffe03f */
[----:B------:R-:W-:Y:S01]  /*1390*/  UIADD3 UR6, UR6, 0x2, URZ ;  /* 0x0000000206067890 */ /* 0x000fe2000fffe03f */
[----:B------:R-:W-:Y:S01]  /*13a0*/  UMOV UR5, 0x80000020 ;  /* 0x8000002000057882 */ /* 0x000fe20000000000 */
[----:B------:R-:W-:Y:S01]  /*13b0*/  UMOV UR7, 0x80000020 ;  /* 0x8000002000077882 */ /* 0x000fe20000000000 */
[----:B------:R-:W-:Y:S02]  /*13c0*/  WARPGROUP.DEPBAR.LE gsb0, 0x0 ;  /* 0x00008000000079c5 */ /* 0x000fe40000010000 */
[----:B------:R-:W-:-:S06]  /*13d0*/  WARPGROUP.ARRIVE ;  /* 0x00000000000079c5 */ /* 0x000fcc0000000000 */
[----:B------:R-:W-:Y:S03]  /*13e0*/  HGMMA.64x128x16.F32.BF16 R24, gdesc[UR4], R24, gsb0 ;  /* 0x01e00000041879f0 */ /* 0x000fe60008001818 */
[----:B------:R-:W-:Y:S02]  /*13f0*/  WARPGROUP.DEPBAR.LE gsb0, 0x0 ;  /* 0x00008000000079c5 */ /* 0x000fe40000010000 */
[----:B------:R-:W-:Y:S05]  /*1400*/  @!P1 BRA `(.L_x_18) ;  /* 0x0000000000d89947 */ /* 0x000fea0003800000 */
[----:B------:R-:W-:Y:S02]  /*1410*/  UIADD3 UR4, UR39, 0x1, URZ ;  /* 0x0000000127047890 */ /* 0x000fe4000fffe03f */
[----:B------:R-:W-:Y:S02]  /*1420*/  UMOV UR9, UR39 ;  /* 0x0000002700097c82 */ /* 0x000fe40008000000 */
[----:B------:R-:W-:-:S04]  /*1430*/  UISETP.NE.AND UP0, UPT, UR4, 0x7, UPT ;  /* 0x000000070400788c */ /* 0x000fc8000bf05270 */
[----:B------:R-:W-:Y:S02]  /*1440*/  USEL UR5, URZ, 0x1, UP0 ;  /* 0x000000013f057887 */ /* 0x000fe40008000000 */
[----:B------:R-:W-:Y:S02]  /*1450*/  USEL UR8, UR4, URZ, UP0 ;  /* 0x0000003f04087287 */ /* 0x000fe40008000000 */
[----:B------:R-:W-:-:S06]  /*1460*/  ULOP3.LUT UR5, UR38, UR5, URZ, 0x3c, !UPT ;  /* 0x0000000526057292 */ /* 0x000fcc000f8e3c3f */
[----:B01----:R-:W-:-:S07]  /*1470*/  IMAD.U32 R5, RZ, RZ, UR5 ;  /* 0x00000005ff057e24 */ /* 0x003fce000f8e00ff */
.L_x_25:
[----:B01----:R-:W-:Y:S05]  /*1480*/  @!P0 BRA `(.L_x_19) ;  /* 0x0000000000048947 */ /* 0x003fea0003800000 */
[----:B------:R-:W-:Y:S01]  /*1490*/  BPT.TRAP 0x1 ;  /* 0x000000040000795c */ /* 0x000fe20000300000 */
.L_x_19:
[----:B------:R-:W0:Y:S01]  /*14a0*/  S2UR UR5, SR_CgaCtaId ;  /* 0x00000000000579c3 */ /* 0x000e220000008800 */
[----:B------:R-:W-:Y:S01]  /*14b0*/  UMOV UR4, 0x400 ;  /* 0x0000040000047882 */ /* 0x000fe20000000000 */
[----:B------:R-:W-:Y:S01]  /*14c0*/  SHF.L.U32 R3, R5, 0x1f, RZ ;  /* 0x0000001f05037819 */ /* 0x000fe200000006ff */
[----:B0-----:R-:W-:-:S04]  /*14d0*/  ULEA UR11, UR5, UR4, 0x18 ;  /* 0x00000004050b7291 */ /* 0x001fc8000f8ec03f */
[----:B------:R-:W-:-:S09]  /*14e0*/  ULEA UR4, UR8, UR11, 0x3 ;  /* 0x0000000b08047291 */ /* 0x000fd2000f8e183f */
[----:B------:R0:W1:Y:S01]  /*14f0*/  SYNCS.PHASECHK.TRANS64.TRYWAIT P1, [UR4], R3 ;  /* 0x00000003ff0075a7 */ /* 0x0000620008020144 */
[----:B------:R-:W-:Y:S05]  /*1500*/  @!P0 BRA `(.L_x_20) ;  /* 0x0000000000048947 */ /* 0x000fea0003800000 */
[----:B------:R-:W-:Y:S01]  /*1510*/  BPT.TRAP 0x1 ;  /* 0x000000040000795c */ /* 0x000fe20000300000 */
.L_x_20:
[----:B-1----:R-:W-:Y:S05]  /*1520*/  @P1 BRA `(.L_x_21) ;  /* 0x0000000000081947 */ /* 0x002fea0003800000 */
[----:B------:R-:W1:Y:S02]  /*1530*/  SYNCS.PHASECHK.TRANS64.TRYWAIT P1, [UR4], R3 ;  /* 0x00000003ff0075a7 */ /* 0x000e640008020144 */
[----:B-1----:R-:W-:Y:S05]  /*1540*/  @!P1 BRA `(.L_x_22) ;  /* 0x0000006400709947 */ /* 0x002fea0003800000 */
.L_x_21:
[----:B------:R-:W-:Y:S01]  /*1550*/  ULEA UR4, UR8, UR41, 0x9 ;  /* 0x0000002908047291 */ /* 0x000fe2000f8e483f */
[----:B------:R-:W-:Y:S01]  /*1560*/  WARPGROUP.ARRIVE ;  /* 0x00000000000079c5 */ /* 0x000fe20000000000 */
[----:B------:R-:W-:Y:S01]  /*1570*/  ULEA UR6, UR8, UR10, 0x9 ;  /* 0x0000000a08067291 */ /* 0x000fe2000f8e483f */
[----:B------:R-:W-:Y:S01]  /*1580*/  UMOV UR5, 0x80000020 ;  /* 0x8000002000057882 */ /* 0x000fe20000000000 */
[----:B------:R-:W-:-:S07]  /*1590*/  UMOV UR7, 0x80000020 ;  /* 0x8000002000077882 */ /* 0x000fce0000000000 */
[----:B------:R-:W-:Y:S01]  /*15a0*/  HGMMA.64x128x16.F32.BF16 R24, gdesc[UR4], R24, gsb0 ;  /* 0x01e00000041879f0 */ /* 0x000fe20008001818 */
        /* <DEDUP_REMOVED lines=9> */
[----:B------:R-:W-:Y:S01]  /*1640*/  BPT.TRAP 0x1 ;  /* 0x000000040000795c */ /* 0x000fe20000300000 */
.L_x_23:
[----:B------:R-:W-:Y:S01]  /*1650*/  ULEA UR4, UR9, UR11, 0x3 ;  /* 0x0000000b09047291 */ /* 0x000fe2000f8e183f */
[----:B------:R-:W-:-:S03]  /*1660*/  ISETP.GT.U32.AND P1, PT, R19, 0x1, PT ;  /* 0x000000011300780c */ /* 0x000fc60003f24070 */
[----:B------:R-:W-:-:S04]  /*1670*/  UIADD3 UR4, UR4, 0x38, URZ ;  /* 0x0000003804047890 */ /* 0x000fc8000fffe03f */
[----:B------:R-:W-:-:S09]  /*1680*/  UPRMT UR4, URZ, 0x654, UR4 ;  /* 0x000006543f047896 */ /* 0x000fd20008000004 */
[----:B------:R-:W-:Y:S01]  /*1690*/  SYNCS.ARRIVE.TRANS64.RED.A1T0 RZ, [UR4], RZ ;  /* 0x000000ffffff79a7 */ /* 0x000fe20008100404 */
[----:B------:R-:W-:Y:S05]  /*16a0*/  @P1 BRA `(.L_x_24) ;  /* 0x0000000000041947 */ /* 0x000fea0003800000 */
[----:B------:R-:W-:Y:S01]  /*16b0*/  BPT.TRAP 0x1 ;  /* 0x000000040000795c */ /* 0x000fe20000300000 */
.L_x_24:
[----:B------:R-:W-:Y:S01]  /*16c0*/  UIADD3 UR8, UR8, 0x1, URZ ;  /* 0x0000000108087890 */ /* 0x000fe2000fffe03f */
[C---:B------:R-:W-:Y:S01]  /*16d0*/  ISETP.GT.AND P1, PT, R0.reuse, 0x1, PT ;  /* 0x000000010000780c */ /* 0x040fe20003f24270 */
[----:B------:R-:W-:Y:S01]  /*16e0*/  UIADD3 UR9, UR9, 0x1, URZ ;  /* 0x0000000109097890 */ /* 0x000fe2000fffe03f */
[----:B------:R-:W-:Y:S01]  /*16f0*/  VIADD R0, R0, 0xffffffff ;  /* 0xffffffff00007836 */ /* 0x000fe20000000000 */
[----:B------:R-:W-:Y:S02]  /*1700*/  UISETP.NE.AND UP0, UPT, UR8, 0x7, UPT ;  /* 0x000000070800788c */ /* 0x000fe4000bf05270 */
[----:B------:R-:W-:Y:S02]  /*1710*/  UISETP.NE.AND UP1, UPT, UR9, 0x7, UPT ;  /* 0x000000070900788c */ /* 0x000fe4000bf25270 */
[----:B------:R-:W-:Y:S02]  /*1720*/  USEL UR4, URZ, 0x1, UP0 ;  /* 0x000000013f047887 */ /* 0x000fe40008000000 */
[----:B------:R-:W-:-:S02]  /*1730*/  USEL UR8, UR8, URZ, UP0 ;  /* 0x0000003f08087287 */ /* 0x000fc40008000000 */
[----:B------:R-:W-:Y:S02]  /*1740*/  USEL UR9, UR9, URZ, UP1 ;  /* 0x0000003f09097287 */ /* 0x000fe40008800000 */
[----:B------:R-:W-:Y:S01]  /*1750*/  LOP3.LUT R5, R5, UR4, RZ, 0x3c, !PT ;  /* 0x0000000405057c12 */ /* 0x000fe2000f8e3cff */
[----:B------:R-:W-:Y:S09]  /*1760*/  @P1 BRA `(.L_x_25) ;  /* 0xfffffffc00441947 */ /* 0x000ff2000383ffff */
.L_x_18:
[----:B------:R-:W2:Y:S02]  /*1770*/  LDC R0, c[0x0][0x28c] ;  /* 0x0000a300ff007b82 */ /* 0x000ea40000000800 */
[----:B--2---:R-:W-:-:S13]  /*1780*/  ISETP.GE.AND P1, PT, R0, 0x1, PT ;  /* 0x000000010000780c */ /* 0x004fda0003f26270 */
[----:B------:R-:W-:Y:S05]  /*1790*/  @!P1 BRA `(.L_x_26) ;  /* 0x0000000000509947 */ /* 0x000fea0003800000 */
[----:B------:R-:W-:Y:S05]  /*17a0*/  @!P0 BRA `(.L_x_27) ;  /* 0x0000000000048947 */ /* 0x000fea0003800000 */
[----:B------:R-:W-:Y:S01]  /*17b0*/  BPT.TRAP 0x1 ;  /* 0x000000040000795c */ /* 0x000fe20000300000 */
.L_x_27:
[----:B------:R-:W-:Y:S01]  /*17c0*/  UISETP.LT.AND UP0, UPT, UR40, 0x1, UPT ;  /* 0x000000012800788c */ /* 0x000fe2000bf01270 */
[----:B------:R-:W2:Y:S01]  /*17d0*/  S2UR UR7, SR_CgaCtaId ;  /* 0x00000000000779c3 */ /* 0x000ea20000008800 */
[----:B------:R-:W-:Y:S02]  /*17e0*/  ISETP.GT.U32.AND P0, PT, R19, 0x1, PT ;  /* 0x000000011300780c */ /* 0x000fe40003f04070 */
[----:B------:R-:W-:-:S04]  /*17f0*/  USEL UR6, UR40, 0x1, UP0 ;  /* 0x0000000128067887 */ /* 0x000fc80008000000 */
[----:B------:R-:W-:-:S04]  /*1800*/  UIADD3 UR6, UR39, UR40, -UR6 ;  /* 0x0000002827067290 */ /* 0x000fc8000fffe806 */
[----:B------:R-:W-:-:S04]  /*1810*/  UIMAD.WIDE.U32 UR4, UR6, 0x24924925, URZ ;  /* 0x24924925060478a5 */ /* 0x000fc8000f8e003f */
[----:B------:R-:W-:-:S04]  /*1820*/  UIADD3 UR4, UR6, -UR5, URZ ;  /* 0x8000000506047290 */ /* 0x000fc8000fffe03f */
[----:B------:R-:W-:-:S03]  /*1830*/  ULEA.HI UR4, UR4, UR5, URZ, 0x1f ;  /* 0x0000000504047291 */ /* 0x000fc6000f8ff83f */
[----:B------:R-:W-:Y:S01]  /*1840*/  UMOV UR5, 0x400 ;  /* 0x0000040000057882 */ /* 0x000fe20000000000 */
[----:B------:R-:W-:Y:S02]  /*1850*/  USHF.R.U32.HI UR4, URZ, 0x2, UR4 ;  /* 0x000000023f047899 */ /* 0x000fe40008011604 */
[----:B--2---:R-:W-:Y:S02]  /*1860*/  ULEA UR5, UR7, UR5, 0x18 ;  /* 0x0000000507057291 */ /* 0x004fe4000f8ec03f */
[----:B------:R-:W-:-:S04]  /*1870*/  UIMAD UR4, UR4, -0x7, UR6 ;  /* 0xfffffff9040478a4 */ /* 0x000fc8000f8e0206 */
[----:B------:R-:W-:-:S04]  /*1880*/  ULEA UR4, UR4, UR5, 0x3 ;  /* 0x0000000504047291 */ /* 0x000fc8000f8e183f */
[----:B------:R-:W-:-:S04]  /*1890*/  UIADD3 UR4, UR4, 0x38, URZ ;  /* 0x0000003804047890 */ /* 0x000fc8000fffe03f */
[----:B------:R-:W-:-:S09]  /*18a0*/  UPRMT UR4, URZ, 0x654, UR4 ;  /* 0x000006543f047896 */ /* 0x000fd20008000004 */
[----:B------:R-:W-:Y:S01]  /*18b0*/  SYNCS.ARRIVE.TRANS64.RED.A1T0 RZ, [UR4], RZ ;  /* 0x000000ffffff79a7 */ /* 0x000fe20008100404 */
[----:B------:R-:W-:Y:S05]  /*18c0*/  @P0 BRA `(.L_x_26) ;  /* 0x0000000000040947 */ /* 0x000fea0003800000 */
[----:B------:R-:W-:Y:S01]  /*18d0*/  BPT.TRAP 0x1 ;  /* 0x000000040000795c */ /* 0x000fe20000300000 */
.L_x_26:
[----:B------:R-:W2:Y:S01]  /*18e0*/  LDC R6, c[0x0][0x288] ;  /* 0x0000a200ff067b82 */ /* 0x000ea20000000800 */
[----:B01----:R-:W-:Y:S01]  /*18f0*/  SHF.R.U32.HI R3, RZ, 0x2, R18 ;  /* 0x00000002ff037819 */ /* 0x003fe20000011612 */
[----:B------:R-:W-:Y:S01]  /*1900*/  UIADD3 UR39, UR40, UR39, URZ ;  /* 0x0000002728277290 */ /* 0x000fe2000fffe03f */
[----:B------:R-:W-:Y:S01]  /*1910*/  LOP3.LUT R4, R18, 0x60, RZ, 0xc0, !PT ;  /* 0x0000006012047812 */ /* 0x000fe200078ec0ff */
[----:B------:R-:W-:Y:S01]  /*1920*/  IMAD.SHL.U32 R13, R91, 0x80, RZ ;  /* 0x000000805b0d7824 */ /* 0x000fe200078e00ff */
[----:B------:R-:W-:Y:S01]  /*1930*/  LOP3.LUT R3, R3, 0x7, RZ, 0xc0, !PT ;  /* 0x0000000703037812 */ /* 0x000fe200078ec0ff */
[----:B------:R-:W-:Y:S01]  /*1940*/  UISETP.GT.U32.AND UP0, UPT, UR39, 0x6, UPT ;  /* 0x000000062700788c */ /* 0x000fe2000bf04070 */
[----:B------:R-:W-:Y:S01]  /*1950*/  SHF.R.U32.HI R4, RZ, 0x1, R4 ;  /* 0x00000001ff047819 */ /* 0x000fe20000011604 */
[----:B------:R-:W-:Y:S01]  /*1960*/  UIMAD.WIDE.U32 UR4, UR39, 0x24924925, URZ ;  /* 0x24924925270478a5 */ /* 0x000fe2000f8e003f */
[----:B------:R-:W-:Y:S01]  /*1970*/  LOP3.LUT R0, R22, 0x1, RZ, 0xc0, !PT ;  /* 0x0000000116007812 */ /* 0x000fe200078ec0ff */
[----:B------:R-:W-:Y:S01]  /*1980*/  ULDC UR7, c[0x0][0x284] ;  /* 0x0000a10000077ab9 */ /* 0x000fe20000000800 */
[----:B------:R-:W-:Y:S01]  /*1990*/  IADD3 R5, RZ, -R4, -R3 ;  /* 0x80000004ff057210 */ /* 0x000fe20007ffe803 */
[----:B------:R-:W-:Y:S01]  /*19a0*/  UISETP.LT.U32.AND UP0, UPT, UR40, 0x7, UP0 ;  /* 0x000000072800788c */ /* 0x000fe20008701070 */
[----:B------:R-:W-:Y:S01]  /*19b0*/  SHF.R.S32.HI R21, RZ, 0x1f, R89 ;  /* 0x0000001fff157819 */ /* 0x000fe20000011459 */
[C---:B------:R-:W-:Y:S01]  /*19c0*/  IMAD.SHL.U32 R8, R0.reuse, 0x40, RZ ;  /* 0x0000004000087824 */ /* 0x040fe200078e00ff */
[----:B------:R-:W-:Y:S01]  /*19d0*/  UIADD3 UR4, UR39, -UR5, URZ ;  /* 0x8000000527047290 */ /* 0x000fe2000fffe03f */
[----:B------:R-:W-:Y:S01]  /*19e0*/  IMAD R12, R0, -0x40, R5 ;  /* 0xffffffc0000c7824 */ /* 0x000fe200078e0205 */
[----:B------:R-:W-:Y:S01]  /*19f0*/  LOP3.LUT R0, R18, 0x3, RZ, 0xc0, !PT ;  /* 0x0000000312007812 */ /* 0x000fe200078ec0ff */
[----:B------:R-:W-:Y:S01]  /*1a00*/  IMAD.SHL.U32 R5, R92, 0x80, RZ ;  /* 0x000000805c057824 */ /* 0x000fe200078e00ff */
[----:B------:R-:W-:Y:S01]  /*1a10*/  LOP3.LUT R3, R8, 0x40, R3, 0xe2, !PT ;  /* 0x0000004008037812 */ /* 0x000fe200078ee203 */
[----:B------:R-:W-:Y:S01]  /*1a20*/  IMAD.SHL.U32 R8, R18, 0x2, RZ ;  /* 0x0000000212087824 */ /* 0x000fe200078e00ff */
[----:B------:R-:W-:Y:S01]  /*1a30*/  UISETP.GE.U32.AND UP1, UPT, UR40, 0x7, UPT ;  /* 0x000000072800788c */ /* 0x000fe2000bf26070 */
[----:B------:R-:W-:Y:S01]  /*1a40*/  IMAD.WIDE R10, R91, 0x80, RZ ;  /* 0x000000805b0a7825 */ /* 0x000fe200078e02ff */
[----:B------:R-:W-:Y:S01]  /*1a50*/  ULDC.64 UR8, c[0x0][0x5d0] ;  /* 0x0001740000087ab9 */ /* 0x000fe20000000a00 */
[C---:B--2---:R-:W-:Y:S01]  /*1a60*/  ISETP.GE.AND P0, PT, R5.reuse, R6, PT ;  /* 0x000000060500720c */ /* 0x044fe20003f06270 */
[----:B------:R-:W-:Y:S01]  /*1a70*/  USEL UR6, URZ, 0x1, !UP0 ;  /* 0x000000013f067887 */ /* 0x000fe2000c000000 */
[----:B------:R-:W-:Y:S01]  /*1a80*/  LOP3.LUT R8, R5, 0x6, R8, 0xf8, !PT ;  /* 0x0000000605087812 */ /* 0x000fe200078ef808 */
[----:B------:R-:W-:Y:S01]  /*1a90*/  ULEA.HI UR4, UR4, UR5, URZ, 0x1f ;  /* 0x0000000504047291 */ /* 0x000fe2000f8ff83f */
[----:B------:R-:W-:Y:S01]  /*1aa0*/  ISETP.GE.OR P0, PT, R13, UR7, P0 ;  /* 0x000000070d007c0c */ /* 0x000fe20008706670 */
[----:B------:R-:W-:Y:S01]  /*1ab0*/  IMAD R0, R0, -0x2, R6 ;  /* 0xfffffffe00007824 */ /* 0x000fe200078e0206 */
[----:B------:R-:W-:Y:S01]  /*1ac0*/  SHF.R.S32.HI R9, RZ, 0x1f, R8 ;  /* 0x0000001fff097819 */ /* 0x000fe20000011408 */
[----:B------:R-:W-:Y:S01]  /*1ad0*/  IMAD R6, R21, UR8, RZ ;  /* 0x0000000815067c24 */ /* 0x000fe2000f8e02ff */
[----:B------:R-:W-:Y:S01]  /*1ae0*/  ULOP3.LUT UR38, UR38, UR6, URZ, 0x3c, !UPT ;  /* 0x0000000626267292 */ /* 0x000fe2000f8e3c3f */
[----:B------:R-:W-:Y:S01]  /*1af0*/  LOP3.LUT R105, R10, R3, R4, 0xfe, !PT ;  /* 0x000000030a697212 */ /* 0x000fe200078efe04 */
[----:B------:R-:W-:Y:S01]  /*1b00*/  USHF.R.U32.HI UR4, URZ, 0x2, UR4 ;  /* 0x000000023f047899 */ /* 0x000fe20008011604 */
[----:B------:R-:W-:Y:S01]  /*1b10*/  IMAD R15, R89, UR9, R6 ;  /* 0x00000009590f7c24 */ /* 0x000fe2000f8e0206 */
[----:B------:R-:W-:Y:S01]  /*1b20*/  IADD3 R3, -R13, UR7, R12 ;  /* 0x000000070d037c10 */ /* 0x000fe2000fffe10c */
[----:B------:R-:W-:Y:S01]  /*1b30*/  IMAD.WIDE.U32 R6, R89, UR8, R8 ;  /* 0x0000000859067c25 */ /* 0x000fe2000f8e0008 */
[----:B------:R-:W-:-:S02]  /*1b40*/  @UP1 ULOP3.LUT UR38, UR38, 0x1, UR4, 0x78, !UPT ;  /* 0x0000000126261892 */ /* 0x000fc4000f8e7804 */
[----:B------:R-:W-:Y:S01]  /*1b50*/  UIMAD UR39, UR4, -0x7, UR39 ;  /* 0xfffffff9042778a4 */ /* 0x000fe2000f8e0227 */
[----:B------:R-:W-:Y:S02]  /*1b60*/  IMAD.IADD R4, R0, 0x1, -R5 ;  /* 0x0000000100047824 */ /* 0x000fe400078e0a05 */
[----:B------:R-:W-:Y:S02]  /*1b70*/  IMAD.IADD R7, R7, 0x1, R15 ;  /* 0x0000000107077824 */ /* 0x000fe400078e020f */
[----:B------:R-:W-:Y:S01]  /*1b80*/  IMAD.MOV.U32 R0, RZ, RZ, -0x1 ;  /* 0xffffffffff007424 */ /* 0x000fe200078e00ff */
[----:B------:R-:W-:Y:S06]  /*1b90*/  @P0 BRA `(.L_x_28) ;  /* 0x0000004000240947 */ /* 0x000fec0003800000 */
[----:B------:R-:W0:Y:S01]  /*1ba0*/  LDC.64 R98, c[0x0][0x5c8] ;  /* 0x00017200ff627b82 */ /* 0x000e220000000a00 */
[----:B-----5:R-:W-:Y:S01]  /*1bb0*/  FSETP.NEU.AND P0, PT, R88, RZ, PT ;  /* 0x000000ff5800720b */ /* 0x020fe20003f0d000 */
[----:B------:R-:W-:Y:S01]  /*1bc0*/  BSSY B0, `(.L_x_28) ;  /* 0x0000406000007945 */ /* 0x000fe20003800000 */
[----:B------:R-:W-:-:S04]  /*1bd0*/  ISETP.GT.AND P2, PT, R4, RZ, PT ;  /* 0x000000ff0400720c */ /* 0x000fc80003f44270 */
[----:B------:R-:W-:Y:S01]  /*1be0*/  ISETP.GT.AND P1, PT, R3, RZ, P2 ;  /* 0x000000ff0300720c */ /* 0x000fe20001724270 */
[-C--:B0-----:R-:W-:Y:S02]  /*1bf0*/  IMAD R12, R11, R98.reuse, RZ ;  /* 0x000000620b0c7224 */ /* 0x081fe400078e02ff */
[----:B------:R-:W-:-:S04]  /*1c00*/  IMAD.WIDE.U32 R92, R105, R98, R6 ;  /* 0x00000062695c7225 */ /* 0x000fc800078e0006 */
[----:B------:R-:W-:-:S04]  /*1c10*/  IMAD R5, R105, R99, R12 ;  /* 0x0000006369057224 */ /* 0x000fc800078e020c */
[----:B------:R-:W-:Y:S01]  /*1c20*/  IMAD.IADD R91, R93, 0x1, R5 ;  /* 0x000000015d5b7824 */ /* 0x000fe200078e0205 */
[----:B------:R-:W-:Y:S06]  /*1c30*/  @!P0 BRA `(.L_x_29) ;  /* 0x0000002c00288947 */ /* 0x000fec0003800000 */
[----:B------:R-:W0:Y:S01]  /*1c40*/  LDC.64 R96, c[0x0][0x5b8] ;  /* 0x00016e00ff607b82 */ /* 0x000e220000000a00 */
[----:B------:R-:W-:-:S07]  /*1c50*/  ULDC.64 UR4, c[0x0][0x5c0] ;  /* 0x0001700000047ab9 */ /* 0x000fce0000000a00 */
[----:B------:R-:W1:Y:S08]  /*1c60*/  LDC.64 R100, c[0x0][0x5b0] ;  /* 0x00016c00ff647b82 */ /* 0x000e700000000a00 */
[----:B------:R-:W2:Y:S01]  /*1c70*/  LDC.64 R102, c[0x0][0x5a8] ;  /* 0x00016a00ff667b82 */ /* 0x000ea20000000a00 */
[-C--:B0-----:R-:W-:Y:S02]  /*1c80*/  IMAD R6, R21, R96.reuse, RZ ;  /* 0x0000006015067224 */ /* 0x081fe400078e02ff */
[----:B------:R-:W-:-:S04]  /*1c90*/  IMAD.WIDE.U32 R94, R89, R96, R8 ;  /* 0x00000060595e7225 */ /* 0x000fc800078e0008 */
[----:B------:R-:W-:Y:S02]  /*1ca0*/  IMAD R93, R89, R97, R6 ;  /* 0x00000061595d7224 */ /* 0x000fe400078e0206 */
[-C--:B-1----:R-:W-:Y:S02]  /*1cb0*/  IMAD R10, R11, R100.reuse, RZ ;  /* 0x000000640b0a7224 */ /* 0x082fe400078e02ff */
[----:B------:R-:W-:Y:S02]  /*1cc0*/  IMAD.IADD R13, R95, 0x1, R93 ;  /* 0x000000015f0d7824 */ /* 0x000fe400078e025d */
[----:B------:R-:W-:Y:S02]  /*1cd0*/  IMAD.MOV.U32 R12, RZ, RZ, R94 ;  /* 0x000000ffff0c7224 */ /* 0x000fe400078e005e */
[C---:B------:R-:W-:Y:S02]  /*1ce0*/  IMAD R97, R105.reuse, R101, R10 ;  /* 0x0000006569617224 */ /* 0x040fe400078e020a */
[----:B------:R-:W-:-:S04]  /*1cf0*/  IMAD.WIDE.U32 R6, R105, R100, R12 ;  /* 0x0000006469067225 */ /* 0x000fc800078e000c */
[----:B------:R-:W-:Y:S01]  /*1d00*/  IMAD.IADD R5, R7, 0x1, R97 ;  /* 0x0000000107057824 */ /* 0x000fe200078e0261 */
[----:B--2---:R-:W-:-:S04]  /*1d10*/  LEA R14, P0, R6, R102, 0x1 ;  /* 0x00000066060e7211 */ /* 0x004fc800078008ff */
[----:B------:R-:W-:-:S05]  /*1d20*/  LEA.HI.X R15, R6, R103, R5, 0x1, P0 ;  /* 0x00000067060f7211 */ /* 0x000fca00000f0c05 */
[----:B------:R0:W2:Y:S01]  /*1d30*/  @P1 LDG.E.LTC128B.U16 R5, desc[UR36][R14.64] ;  /* 0x000000240e051981 */ /* 0x0000a2000c1e1520 */
[----:B------:R-:W-:Y:S01]  /*1d40*/  LEA R10, P0, R92, UR4, 0x1 ;  /* 0x000000045c0a7c11 */ /* 0x000fe2000f8008ff */
[----:B------:R-:W-:Y:S01]  /*1d50*/  IMAD.WIDE.U32 R6, R105, R100, R8 ;  /* 0x0000006469067225 */ /* 0x000fe200078e0008 */
[----:B------:R-:W-:Y:S03]  /*1d60*/  BSSY B1, `(.L_x_30) ;  /* 0x0000012000017945 */ /* 0x000fe60003800000 */
[----:B------:R-:W-:Y:S02]  /*1d70*/  IMAD.IADD R7, R97, 0x1, R7 ;  /* 0x0000000161077824 */ /* 0x000fe400078e0207 */
[----:B------:R-:W-:Y:S01]  /*1d80*/  IMAD.WIDE.U32 R20, R89, R96, R6 ;  /* 0x0000006059147225 */ /* 0x000fe200078e0006 */
[----:B0-----:R-:W-:-:S03]  /*1d90*/  SHF.L.U64.HI R15, R100, 0x3, R101 ;  /* 0x00000003640f7819 */ /* 0x001fc60000010265 */
[----:B------:R-:W-:Y:S01]  /*1da0*/  IMAD.IADD R7, R93, 0x1, R21 ;  /* 0x000000015d077824 */ /* 0x000fe200078e0215 */
[----:B------:R-:W-:Y:S01]  /*1db0*/  LEA R6, P4, R20, R102, 0x1 ;  /* 0x0000006614067211 */ /* 0x000fe200078808ff */
[----:B------:R-:W-:-:S03]  /*1dc0*/  IMAD.SHL.U32 R14, R100, 0x8, RZ ;  /* 0x00000008640e7824 */ /* 0x000fc600078e00ff */
[----:B------:R-:W-:Y:S01]  /*1dd0*/  LEA.HI.X R7, R20, R103, R7, 0x1, P4 ;  /* 0x0000006714077211 */ /* 0x000fe200020f0c07 */
[----:B--2---:R-:W-:-:S04]  /*1de0*/  IMAD.U32 R11, R5, 0x10000, RZ ;  /* 0x00010000050b7824 */ /* 0x004fc800078e00ff */
[----:B------:R-:W-:-:S04]  /*1df0*/  FMUL R11, R11, R88 ;  /* 0x000000580b0b7220 */ /* 0x000fc80000400000 */
[----:B------:R-:W-:Y:S01]  /*1e00*/  FFMA R24, R24, R23, R11 ;  /* 0x0000001718187223 */ /* 0x000fe2000000000b */
[----:B------:R-:W-:Y:S02]  /*1e10*/  LEA.HI.X R11, R92, UR5, R91, 0x1, P0 ;  /* 0x000000055c0b7c11 */ /* 0x000fe400080f0c5b */
[----:B------:R-:W-:Y:S02]  /*1e20*/  ISETP.GT.AND P0, PT, R4, 0x1, PT ;  /* 0x000000010400780c */ /* 0x000fe40003f04270 */
[----:B------:R-:W-:Y:S02]  /*1e30*/  F2FP.BF16.F32.PACK_AB R24, RZ, R24 ;  /* 0x00000018ff18723e */ /* 0x000fe400000010ff */
[----:B------:R-:W-:-:S03]  /*1e40*/  ISETP.GT.AND P3, PT, R3, RZ, P0 ;  /* 0x000000ff0300720c */ /* 0x000fc60000764270 */
[----:B------:R0:W-:Y:S10]  /*1e50*/  @P1 STG.E.U16 desc[UR36][R10.64], R24 ;  /* 0x000000180a001986 */ /* 0x0001f4000c101524 */
[----:B------:R-:W-:Y:S05]  /*1e60*/  @!P3 BRA `(.L_x_31) ;  /* 0x000000000004b947 */ /* 0x000fea0003800000 */
[----:B------:R1:W5:Y:S02]  /*1e70*/  LDG.E.LTC128B.U16 R5, desc[UR36][R6.64+0x2] ;  /* 0x0000022406057981 */ /* 0x000364000c1e1520 */
.L_x_31:
[----:B------:R-:W-:Y:S05]  /*1e80*/  BSYNC B1 ;  /* 0x0000000000017941 */ /* 0x000fea0003800000 */
.L_x_30:
[----:B-----5:R-:W-:Y:S01]  /*1e90*/  IMAD.U32 R91, R5, 0x10000, RZ ;  /* 0x00010000055b7824 */ /* 0x020fe200078e00ff */
[----:B------:R-:W-:Y:S01]  /*1ea0*/  ISETP.GT.AND P2, PT, R3, 0x8, P2 ;  /* 0x000000080300780c */ /* 0x000fe20001744270 */
[----:B------:R-:W-:Y:S01]  /*1eb0*/  IMAD.WIDE.U32 R20, R105, R100, R14 ;  /* 0x0000006469147225 */ /* 0x000fe200078e000e */
[----:B0-----:R-:W-:-:S03]  /*1ec0*/  PRMT R24, R5, 0x7610, R24 ;  /* 0x0000761005187816 */ /* 0x001fc60000000018 */
[----:B------:R-:W-:Y:S01]  /*1ed0*/  FMUL R12, R91, R88 ;  /* 0x000000585b0c7220 */ /* 0x000fe20000400000 */
[----:B------:R-:W-:Y:S01]  /*1ee0*/  IMAD.IADD R97, R97, 0x1, R21 ;  /* 0x0000000161617824 */ /* 0x000fe200078e0215 */
[----:B------:R-:W-:Y:S02]  /*1ef0*/  IADD3 R94, P1, R94, R20, RZ ;  /* 0x000000145e5e7210 */ /* 0x000fe40007f3e0ff */
[----:B------:R-:W-:-:S03]  /*1f00*/  FFMA R12, R25, R23, R12 ;  /* 0x00000017190c7223 */ /* 0x000fc6000000000c */
[----:B------:R-:W-:Y:S02]  /*1f10*/  IMAD.X R13, R97, 0x1, R13, P1 ;  /* 0x00000001610d7824 */ /* 0x000fe400008e060d */
[----:B------:R-:W-:Y:S02]  /*1f20*/  F2FP.BF16.F32.PACK_AB R12, RZ, R12 ;  /* 0x0000000cff0c723e */ /* 0x000fe400000010ff */
[----:B------:R-:W-:Y:S02]  /*1f30*/  LEA R14, P1, R94, R102, 0x1 ;  /* 0x000000665e0e7211 */ /* 0x000fe400078208ff */
[----:B------:R-:W-:Y:S02]  /*1f40*/  PRMT R21, R12, 0x7610, R21 ;  /* 0x000076100c157816 */ /* 0x000fe40000000015 */
[----:B------:R-:W-:-:S03]  /*1f50*/  LEA.HI.X R15, R94, R103, R13, 0x1, P1 ;  /* 0x000000675e0f7211 */ /* 0x000fc600008f0c0d */
[----:B------:R0:W-:Y:S04]  /*1f60*/  @P3 STG.E.U16 desc[UR36][R10.64+0x2], R21 ;  /* 0x000002150a003986 */ /* 0x0001e8000c101524 */
[----:B------:R-:W2:Y:S01]  /*1f70*/  @P2 LDG.E.LTC128B.U16 R24, desc[UR36][R14.64] ;  /* 0x000000240e182981 */ /* 0x000ea2000c1e1520 */
[----:B------:R-:W-:Y:S01]  /*1f80*/  IADD3 R20, P1, R8, R20, RZ ;  /* 0x0000001408147210 */ /* 0x000fe20007f3e0ff */
[----:B------:R-:W-:Y:S01]  /*1f90*/  BSSY B1, `(.L_x_32) ;  /* 0x0000011000017945 */ /* 0x000fe20003800000 */
[C---:B------:R-:W-:Y:S02]  /*1fa0*/  SHF.L.U64.HI R13, R98.reuse, 0x4, R99 ;  /* 0x00000004620d7819 */ /* 0x040fe40000010263 */
[----:B------:R-:W-:Y:S01]  /*1fb0*/  ISETP.GT.AND P0, PT, R3, 0x8, P0 ;  /* 0x000000080300780c */ /* 0x000fe20000704270 */
[----:B0-----:R-:W-:Y:S01]  /*1fc0*/  IMAD.X R21, R9, 0x1, R97, P1 ;  /* 0x0000000109157824 */ /* 0x001fe200008e0661 */
[----:B------:R-:W-:Y:S01]  /*1fd0*/  LEA R12, P1, R98, R10, 0x4 ;  /* 0x0000000a620c7211 */ /* 0x000fe200078220ff */
[----:B------:R-:W-:-:S04]  /*1fe0*/  IMAD.WIDE.U32 R20, R89, R96, R20 ;  /* 0x0000006059147225 */ /* 0x000fc800078e0014 */
[----:B------:R-:W-:Y:S01]  /*1ff0*/  IMAD.X R13, R13, 0x1, R11, P1 ;  /* 0x000000010d0d7824 */ /* 0x000fe200008e060b */
[----:B------:R-:W-:Y:S01]  /*2000*/  LEA R8, P3, R20, R102, 0x1 ;  /* 0x0000006614087211 */ /* 0x000fe200078608ff */
[----:B------:R-:W-:-:S05]  /*2010*/  IMAD.IADD R9, R93, 0x1, R21 ;  /* 0x000000015d097824 */ /* 0x000fca00078e0215 */
[----:B------:R-:W-:Y:S01]  /*2020*/  LEA.HI.X R9, R20, R103, R9, 0x1, P3 ;  /* 0x0000006714097211 */ /* 0x000fe200018f0c09 */
[----:B--2---:R-:W-:-:S04]  /*2030*/  IMAD.U32 R5, R24, 0x10000, RZ ;  /* 0x0001000018057824 */ /* 0x004fc800078e00ff */
[----:B------:R-:W-:-:S04]  /*2040*/  FMUL R5, R5, R88 ;  /* 0x0000005805057220 */ /* 0x000fc80000400000 */
[----:B------:R-:W-:-:S05]  /*2050*/  FFMA R5, R26, R23, R5 ;  /* 0x000000171a057223 */ /* 0x000fca0000000005 */
[----:B------:R-:W-:-:S05]  /*2060*/  F2FP.BF16.F32.PACK_AB R5, RZ, R5 ;  /* 0x00000005ff05723e */ /* 0x000fca00000010ff */
[----:B------:R0:W-:Y:S01]  /*2070*/  @P2 STG.E.U16 desc[UR36][R12.64], R5 ;  /* 0x000000050c002986 */ /* 0x0001e2000c101524 */
[----:B------:R-:W-:Y:S05]  /*2080*/  @!P0 BRA `(.L_x_33) ;  /* 0x0000000000048947 */ /* 0x000fea0003800000 */
[----:B------:R2:W5:Y:S02]  /*2090*/  LDG.E.LTC128B.U16 R24, desc[UR36][R8.64+0x2] ;  /* 0x0000022408187981 */ /* 0x000564000c1e1520 */
.L_x_33:
[----:B------:R-:W-:Y:S05]  /*20a0*/  BSYNC B1 ;  /* 0x0000000000017941 */ /* 0x000fea0003800000 */
.L_x_32:
[----:B0----5:R-:W-:Y:S01]  /*20b0*/  IMAD.U32 R5, R24, 0x10000, RZ ;  /* 0x0001000018057824 */ /* 0x021fe200078e00ff */
[----:B------:R-:W-:Y:S01]  /*20c0*/  ISETP.GT.AND P1, PT, R4, 0x8, PT ;  /* 0x000000080400780c */ /* 0x000fe20003f24270 */
[----:B------:R-:W-:Y:S02]  /*20d0*/  BSSY B1, `(.L_x_34) ;  /* 0x0000008000017945 */ /* 0x000fe40003800000 */
[----:B------:R-:W-:Y:S01]  /*20e0*/  FMUL R14, R5, R88 ;  /* 0x00000058050e7220 */ /* 0x000fe20000400000 */
[----:B------:R-:W-:-:S03]  /*20f0*/  ISETP.GT.AND P2, PT, R3, RZ, P1 ;  /* 0x000000ff0300720c */ /* 0x000fc60000f44270 */
[----:B------:R-:W-:-:S05]  /*2100*/  FFMA R14, R27, R23, R14 ;  /* 0x000000171b0e7223 */ /* 0x000fca000000000e */
[----:B------:R-:W-:-:S05]  /*2110*/  F2FP.BF16.F32.PACK_AB R14, RZ, R14 ;  /* 0x0000000eff0e723e */ /* 0x000fca00000010ff */
[----:B------:R0:W-:Y:S01]  /*2120*/  @P0 STG.E.U16 desc[UR36][R12.64+0x2], R14 ;  /* 0x0000020e0c000986 */ /* 0x0001e2000c101524 */
[----:B------:R-:W-:Y:S05]  /*2130*/  @!P2 BRA `(.L_x_35) ;  /* 0x000000000004a947 */ /* 0x000fea0003800000 */
[----:B------:R3:W5:Y:S02]  /*2140*/  LDG.E.LTC128B.U16 R24, desc[UR36][R6.64+0x10] ;  /* 0x0000102406187981 */ /* 0x000764000c1e1520 */
.L_x_35:
[----:B------:R-:W-:Y:S05]  /*2150*/  BSYNC B1 ;  /* 0x0000000000017941 */ /* 0x000fea0003800000 */
.L_x_34:
[----:B-----5:R-:W-:Y:S01]  /*2160*/  IMAD.U32 R5, R24, 0x10000, RZ ;  /* 0x0001000018057824 */ /* 0x020fe200078e00ff */
        /* <DEDUP_REMOVED lines=9> */
.L_x_37:
[----:B------:R-:W-:Y:S05]  /*2200*/  BSYNC B1 ;  /* 0x0000000000017941 */ /* 0x000fea0003800000 */
.L_x_36:
[----:B----45:R-:W-:Y:S01]  /*2210*/  IMAD.U32 R5, R24, 0x10000, RZ ;  /* 0x0001000018057824 */ /* 0x030fe200078e00ff */
[----:B------:R-:W-:Y:S01]  /*2220*/  ISETP.GT.AND P1, PT, R3, 0x8, P1 ;  /* 0x000000080300780c */ /* 0x000fe20000f24270 */
[----:B------:R-:W-:Y:S02]  /*2230*/  BSSY B1, `(.L_x_38) ;  /* 0x0000007000017945 */ /* 0x000fe40003800000 */
[----:B0-----:R-:W-:-:S04]  /*2240*/  FMUL R14, R5, R88 ;  /* 0x00000058050e7220 */ /* 0x001fc80000400000 */
[----:B------:R-:W-:-:S05]  /*2250*/  FFMA R14, R29, R23, R14 ;  /* 0x000000171d0e7223 */ /* 0x000fca000000000e */
[----:B------:R-:W-:-:S05]  /*2260*/  F2FP.BF16.F32.PACK_AB R14, RZ, R14 ;  /* 0x0000000eff0e723e */ /* 0x000fca00000010ff */
[----:B------:R0:W-:Y:S01]  /*2270*/  @P3 STG.E.U16 desc[UR36][R10.64+0x12], R14 ;  /* 0x0000120e0a003986 */ /* 0x0001e2000c101524 */
[----:B------:R-:W-:Y:S05]  /*2280*/  @!P1 BRA `(.L_x_39) ;  /* 0x0000000000049947 */ /* 0x000fea0003800000 */
[----:B------:R4:W5:Y:S02]  /*2290*/  LDG.E.LTC128B.U16 R24, desc[UR36][R8.64+0x10] ;  /* 0x0000102408187981 */ /* 0x000964000c1e1520 */
.L_x_39:
[----:B------:R-:W-:Y:S05]  /*22a0*/  BSYNC B1 ;  /* 0x0000000000017941 */ /* 0x000fea0003800000 */
.L_x_38:
[----:B-----5:R-:W-:Y:S01]  /*22b0*/  IMAD.U32 R5, R24, 0x10000, RZ ;  /* 0x0001000018057824 */ /* 0x020fe200078e00ff */
[----:B------:R-:W-:Y:S01]  /*22c0*/  ISETP.GT.AND P0, PT, R3, 0x8, P0 ;  /* 0x000000080300780c */ /* 0x000fe20000704270 */
[----:B------:R-:W-:Y:S02]  /*22d0*/  BSSY B1, `(.L_x_40) ;  /* 0x0000007000017945 */ /* 0x000fe40003800000 */
[----:B------:R-:W-:-:S04]  /*22e0*/  FMUL R5, R5, R88 ;  /* 0x0000005805057220 */ /* 0x000fc80000400000 */
[----:B------:R-:W-:-:S05]  /*22f0*/  FFMA R5, R30, R23, R5 ;  /* 0x000000171e057223 */ /* 0x000fca0000000005 */
[----:B------:R-:W-:-:S05]  /*2300*/  F2FP.BF16.F32.PACK_AB R5, RZ, R5 ;  /* 0x00000005ff05723e */ /* 0x000fca00000010ff */
[----:B------:R0:W-:Y:S01]  /*2310*/  @P1 STG.E.U16 desc[UR36][R12.64+0x10], R5 ;  /* 0x000010050c001986 */ /* 0x0001e2000c101524 */
[----:B------:R-:W-:Y:S05]  /*2320*/  @!P0 BRA `(.L_x_41) ;  /* 0x0000000000048947 */ /* 0x000fea0003800000 */
[----:B------:R0:W5:Y:S02]  /*2330*/  LDG.E.LTC128B.U16 R24, desc[UR36][R8.64+0x12] ;  /* 0x0000122408187981 */ /* 0x000164000c1e1520 */
.L_x_41:
[----:B------:R-:W-:Y:S05]  /*2340*/  BSYNC B1 ;  /* 0x0000000000017941 */ /* 0x000fea0003800000 */
.L_x_40:
        /* <DEDUP_REMOVED lines=10> */
.L_x_43:
[----:B------:R-:W-:Y:S05]  /*23f0*/  BSYNC B1 ;  /* 0x0000000000017941 */ /* 0x000fea0003800000 */
.L_x_42:
        /* <DEDUP_REMOVED lines=10> */
.L_x_45:
[----:B------:R-:W-:Y:S05]  /*24a0*/  BSYNC B1 ;  /* 0x0000000000017941 */ /* 0x000fea0003800000 */
.L_x_44:
[----:B0----5:R-:W-:Y:S01]  /*24b0*/  IMAD.U32 R5, R24, 0x10000, RZ ;  /* 0x0001000018057824 */ /* 0x021fe200078e00ff */
        /* <DEDUP_REMOVED lines=8> */
.L_x_47:
[----:B------:R-:W-:Y:S05]  /*2540*/  BSYNC B1 ;  /* 0x0000000000017941 */ /* 0x000fea0003800000 */
.L_x_46:
        /* <DEDUP_REMOVED lines=9> */
.L_x_49:
[----:B------:R-:W-:Y:S05]  /*25e0*/  BSYNC B1 ;  /* 0x0000000000017941 */ /* 0x000fea0003800000 */
.L_x_48:
        /* <DEDUP_REMOVED lines=10> */
.L_x_51:
[----:B------:R-:W-:Y:S05]  /*2690*/  BSYNC B1 ;  /* 0x0000000000017941 */ /* 0x000fea0003800000 */
.L_x_50:
        /* <DEDUP_REMOVED lines=10> */
.L_x_53:
[----:B------:R-:W-:Y:S05]  /*2740*/  BSYNC B1 ;  /* 0x0000000000017941 */ /* 0x000fea0003800000 */
.L_x_52:
        /* <DEDUP_REMOVED lines=9> */
.L_x_55:
[----:B------:R-:W-:Y:S05]  /*27e0*/  BSYNC B1 ;  /* 0x0000000000017941 */ /* 0x000fea0003800000 */
.L_x_54:
        /* <DEDUP_REMOVED lines=9> */
.L_x_57:
[----:B------:R-:W-:Y:S05]  /*2880*/  BSYNC B1 ;  /* 0x0000000000017941 */ /* 0x000fea0003800000 */
.L_x_56:
        /* <DEDUP_REMOVED lines=10> */
.L_x_59:
[----:B------:R-:W-:Y:S05]  /*2930*/  BSYNC B1 ;  /* 0x0000000000017941 */ /* 0x000fea0003800000 */
.L_x_58:
        /* <DEDUP_REMOVED lines=10> */
.L_x_61:
[----:B------:R-:W-:Y:S05]  /*29e0*/  BSYNC B1 ;  /* 0x0000000000017941 */ /* 0x000fea0003800000 */
.L_x_60:
        /* <DEDUP_REMOVED lines=9> */
.L_x_63:
[----:B------:R-:W-:Y:S05]  /*2a80*/  BSYNC B1 ;  /* 0x0000000000017941 */ /* 0x000fea0003800000 */
.L_x_62:
        /* <DEDUP_REMOVED lines=9> */
.L_x_65:
[----:B------:R-:W-:Y:S05]  /*2b20*/  BSYNC B1 ;  /* 0x0000000000017941 */ /* 0x000fea0003800000 */
.L_x_64:
        /* <DEDUP_REMOVED lines=10> */
.L_x_67:
[----:B------:R-:W-:Y:S05]  /*2bd0*/  BSYNC B1 ;  /* 0x0000000000017941 */ /* 0x000fea0003800000 */
.L_x_66:
        /* <DEDUP_REMOVED lines=10> */
.L_x_69:
[----:B------:R-:W-:Y:S05]  /*2c80*/  BSYNC B1 ;  /* 0x0000000000017941 */ /* 0x000fea0003800000 */
.L_x_68:
        /* <DEDUP_REMOVED lines=9> */
.L_x_71:
[----:B------:R-:W-:Y:S05]  /*2d20*/  BSYNC B1 ;  /* 0x0000000000017941 */ /* 0x000fea0003800000 */
.L_x_70:
        /* <DEDUP_REMOVED lines=9> */
.L_x_73:
[----:B------:R-:W-:Y:S05]  /*2dc0*/  BSYNC B1 ;  /* 0x0000000000017941 */ /* 0x000fea0003800000 */
.L_x_72:
        /* <DEDUP_REMOVED lines=10> */
.L_x_75:
[----:B------:R-:W-:Y:S05]  /*2e70*/  BSYNC B1 ;  /* 0x0000000000017941 */ /* 0x000fea0003800000 */
.L_x_74:
        /* <DEDUP_REMOVED lines=10> */
.L_x_77:
[----:B------:R-:W-:Y:S05]  /*2f20*/  BSYNC B1 ;  /* 0x0000000000017941 */ /* 0x000fea0003800000 */
.L_x_76:
        /* <DEDUP_REMOVED lines=9> */
.L_x_79:
[----:B------:R-:W-:Y:S05]  /*2fc0*/  BSYNC B1 ;  /* 0x0000000000017941 */ /* 0x000fea0003800000 */
.L_x_78:
        /* <DEDUP_REMOVED lines=9> */
.L_x_81:
[----:B------:R-:W-:Y:S05]  /*3060*/  BSYNC B1 ;  /* 0x0000000000017941 */ /* 0x000fea0003800000 */
.L_x_80:
        /* <DEDUP_REMOVED lines=10> */
.L_x_83:
[----:B------:R-:W-:Y:S05]  /*3110*/  BSYNC B1 ;  /* 0x0000000000017941 */ /* 0x000fea0003800000 */
.L_x_82:
        /* <DEDUP_REMOVED lines=10> */
.L_x_85:
[----:B------:R-:W-:Y:S05]  /*31c0*/  BSYNC B1 ;  /* 0x0000000000017941 */ /* 0x000fea0003800000 */
.L_x_84:
        /* <DEDUP_REMOVED lines=9> */
.L_x_87:
[----:B------:R-:W-:Y:S05]  /*3260*/  BSYNC B1 ;  /* 0x0000000000017941 */ /* 0x000fea0003800000 */
.L_x_86:
        /* <DEDUP_REMOVED lines=9> */
.L_x_89:
[----:B------:R-:W-:Y:S05]  /*3300*/  BSYNC B1 ;  /* 0x0000000000017941 */ /* 0x000fea0003800000 */
.L_x_88:
        /* <DEDUP_REMOVED lines=10> */
.L_x_91:
[----:B------:R-:W-:Y:S05]  /*33b0*/  BSYNC B1 ;  /* 0x0000000000017941 */ /* 0x000fea0003800000 */
.L_x_90:
        /* <DEDUP_REMOVED lines=10> */
.L_x_93:
[----:B------:R-:W-:Y:S05]  /*3460*/  BSYNC B1 ;  /* 0x0000000000017941 */ /* 0x000fea0003800000 */
.L_x_92:
        /* <DEDUP_REMOVED lines=9> */
.L_x_95:
[----:B------:R-:W-:Y:S05]  /*3500*/  BSYNC B1 ;  /* 0x0000000000017941 */ /* 0x000fea0003800000 */
.L_x_94:
        /* <DEDUP_REMOVED lines=9> */
.L_x_97:
[----:B------:R-:W-:Y:S05]  /*35a0*/  BSYNC B1 ;  /* 0x0000000000017941 */ /* 0x000fea0003800000 */
.L_x_96:
        /* <DEDUP_REMOVED lines=10> */
.L_x_99:
[----:B------:R-:W-:Y:S05]  /*3650*/  BSYNC B1 ;  /* 0x0000000000017941 */ /* 0x000fea0003800000 */
.L_x_98:
        /* <DEDUP_REMOVED lines=10> */
.L_x_101:
[----:B------:R-:W-:Y:S05]  /*3700*/  BSYNC B1 ;  /* 0x0000000000017941 */ /* 0x000fea0003800000 */
.L_x_100:
        /* <DEDUP_REMOVED lines=9> */
.L_x_103:
[----:B------:R-:W-:Y:S05]  /*37a0*/  BSYNC B1 ;  /* 0x0000000000017941 */ /* 0x000fea0003800000 */
.L_x_102:
        /* <DEDUP_REMOVED lines=9> */
.L_x_105:
[----:B------:R-:W-:Y:S05]  /*3840*/  BSYNC B1 ;  /* 0x0000000000017941 */ /* 0x000fea0003800000 */
.L_x_104:
        /* <DEDUP_REMOVED lines=10> */
.L_x_107:
[----:B------:R-:W-:Y:S05]  /*38f0*/  BSYNC B1 ;  /* 0x0000000000017941 */ /* 0x000fea0003800000 */
.L_x_106:
        /* <DEDUP_REMOVED lines=10> */
.L_x_109:
[----:B------:R-:W-:Y:S05]  /*39a0*/  BSYNC B1 ;  /* 0x0000000000017941 */ /* 0x000fea0003800000 */
.L_x_108:
        /* <DEDUP_REMOVED lines=9> */
.L_x_111:
[----:B------:R-:W-:Y:S05]  /*3a40*/  BSYNC B1 ;  /* 0x0000000000017941 */ /* 0x000fea0003800000 */
.L_x_110:
        /* <DEDUP_REMOVED lines=9> */
.L_x_113:
[----:B------:R-:W-:Y:S05]  /*3ae0*/  BSYNC B1 ;  /* 0x0000000000017941 */ /* 0x000fea0003800000 */
.L_x_112:
        /* <DEDUP_REMOVED lines=10> */
.L_x_115:
[----:B------:R-:W-:Y:S05]  /*3b90*/  BSYNC B1 ;  /* 0x0000000000017941 */ /* 0x000fea0003800000 */
.L_x_114:
        /* <DEDUP_REMOVED lines=10> */
.L_x_117:
[----:B------:R-:W-:Y:S05]  /*3c40*/  BSYNC B1 ;  /* 0x0000000000017941 */ /* 0x000fea0003800000 */
.L_x_116:
        /* <DEDUP_REMOVED lines=9> */
.L_x_119:
[----:B------:R-:W-:Y:S05]  /*3ce0*/  BSYNC B1 ;  /* 0x0000000000017941 */ /* 0x000fea0003800000 */
.L_x_118:
        /* <DEDUP_REMOVED lines=9> */
.L_x_121:
[----:B------:R-:W-:Y:S05]  /*3d80*/  BSYNC B1 ;  /* 0x0000000000017941 */ /* 0x000fea0003800000 */
.L_x_120:
        /* <DEDUP_REMOVED lines=10> */
.L_x_123:
[----:B------:R-:W-:Y:S05]  /*3e30*/  BSYNC B1 ;  /* 0x0000000000017941 */ /* 0x000fea0003800000 */
.L_x_122:
        /* <DEDUP_REMOVED lines=10> */
.L_x_125:
[----:B------:R-:W-:Y:S05]  /*3ee0*/  BSYNC B1 ;  /* 0x0000000000017941 */ /* 0x000fea0003800000 */
.L_x_124:
        /* <DEDUP_REMOVED lines=9> */
.L_x_127:
[----:B------:R-:W-:Y:S05]  /*3f80*/  BSYNC B1 ;  /* 0x0000000000017941 */ /* 0x000fea0003800000 */
.L_x_126:
        /* <DEDUP_REMOVED lines=9> */
.L_x_129:
[----:B------:R-:W-:Y:S05]  /*4020*/  BSYNC B1 ;  /* 0x0000000000017941 */ /* 0x000fea0003800000 */
.L_x_128:
        /* <DEDUP_REMOVED lines=10> */
.L_x_131:
[----:B------:R-:W-:Y:S05]  /*40d0*/  BSYNC B1 ;  /* 0x0000000000017941 */ /* 0x000fea0003800000 */
.L_x_130:
        /* <DEDUP_REMOVED lines=10> */
.L_x_133:
[----:B------:R-:W-:Y:S05]  /*4180*/  BSYNC B1 ;  /* 0x0000000000017941 */ /* 0x000fea0003800000 */
.L_x_132:
        /* <DEDUP_REMOVED lines=9> */
.L_x_135:
[----:B------:R-:W-:Y:S05]  /*4220*/  BSYNC B1 ;  /* 0x0000000000017941 */ /* 0x000fea0003800000 */
.L_x_134:
        /* <DEDUP_REMOVED lines=9> */
.L_x_137:
[----:B------:R-:W-:Y:S05]  /*42c0*/  BSYNC B1 ;  /* 0x0000000000017941 */ /* 0x000fea0003800000 */
.L_x_136:
        /* <DEDUP_REMOVED lines=10> */
.L_x_139:
[----:B------:R-:W-:Y:S05]  /*4370*/  BSYNC B1 ;  /* 0x0000000000017941 */ /* 0x000fea0003800000 */
.L_x_138:
        /* <DEDUP_REMOVED lines=10> */
.L_x_141:
[----:B------:R-:W-:Y:S05]  /*4420*/  BSYNC B1 ;  /* 0x0000000000017941 */ /* 0x000fea0003800000 */
.L_x_140:
        /* <DEDUP_REMOVED lines=9> */
.L_x_143:
[----:B------:R-:W-:Y:S05]  /*44c0*/  BSYNC B1 ;  /* 0x0000000000017941 */ /* 0x000fea0003800000 */
.L_x_142:
        /* <DEDUP_REMOVED lines=9> */
.L_x_145:
[----:B------:R-:W-:Y:S05]  /*4560*/  BSYNC B1 ;  /* 0x0000000000017941 */ /* 0x000fea0003800000 */
.L_x_144:
        /* <DEDUP_REMOVED lines=10> */
.L_x_147:
[----:B------:R-:W-:Y:S05]  /*4610*/  BSYNC B1 ;  /* 0x0000000000017941 */ /* 0x000fea0003800000 */
.L_x_146:
[----:B-----5:R-:W-:Y:S01]  /*4620*/  IMAD.U32 R5, R24, 0x10000, RZ ;  /* 0x0001000018057824 */ /* 0x020fe200078e00ff */
[----:B------:R-:W-:Y:S01]  /*4630*/  ISETP.GT.AND P0, PT, R4, 0x79, PT ;  /* 0x000000790400780c */ /* 0x000fe20003f04270 */
[----:B------:R-:W-:Y:S01]  /*4640*/  @P2 IMAD.MOV.U32 R4, RZ, RZ, R10 ;  /* 0x000000ffff042224 */ /* 0x000fe200078e000a */
[----:B------:R-:W-:Y:S01]  /*4650*/  BSSY B1, `(.L_x_148) ;  /* 0x000000a000017945 */ /* 0x000fe20003800000 */
[----:B------:R-:W-:Y:S01]  /*4660*/  FMUL R5, R5, R88 ;  /* 0x0000005805057220 */ /* 0x000fe20000400000 */
[----:B------:R-:W-:-:S03]  /*4670*/  ISETP.GT.AND P3, PT, R3, RZ, P0 ;  /* 0x000000ff0300720c */ /* 0x000fc60000764270 */
[----:B------:R-:W-:-:S05]  /*4680*/  FFMA R5, R84, R23, R5 ;  /* 0x0000001754057223 */ /* 0x000fca0000000005 */
[----:B------:R-:W-:-:S04]  /*4690*/  F2FP.BF16.F32.PACK_AB R5, RZ, R5 ;  /* 0x00000005ff05723e */ /* 0x000fc800000010ff */
[----:B0-----:R-:W-:Y:S01]  /*46a0*/  PRMT R14, R5, 0x7610, R14 ;  /* 0x00007610050e7816 */ /* 0x001fe2000000000e */
[----:B------:R-:W-:-:S05]  /*46b0*/  @P2 IMAD.MOV.U32 R5, RZ, RZ, R11 ;  /* 0x000000ffff052224 */ /* 0x000fca00078e000b */
[----:B------:R0:W-:Y:S01]  /*46c0*/  @P2 STG.E.U16 desc[UR36][R4.64+0xf0], R14 ;  /* 0x0000f00e04002986 */ /* 0x0001e2000c101524 */
[----:B------:R-:W-:Y:S05]  /*46d0*/  @!P3 BRA `(.L_x_149) ;  /* 0x000000000004b947 */ /* 0x000fea0003800000 */
[----:B------:R0:W5:Y:S02]  /*46e0*/  LDG.E.LTC128B.U16 R24, desc[UR36][R6.64+0xf2] ;  /* 0x0000f22406187981 */ /* 0x000164000c1e1520 */
.L_x_149:
[----:B------:R-:W-:Y:S05]  /*46f0*/  BSYNC B1 ;  /* 0x0000000000017941 */ /* 0x000fea0003800000 */
.L_x_148:
        /* <DEDUP_REMOVED lines=9> */
.L_x_151:
[----:B------:R-:W-:Y:S05]  /*4790*/  BSYNC B1 ;  /* 0x0000000000017941 */ /* 0x000fea0003800000 */
.L_x_150:
[----:B-----5:R-:W-:Y:S01]  /*47a0*/  IMAD.U32 R5, R24, 0x10000, RZ ;  /* 0x0001000018057824 */ /* 0x020fe200078e00ff */
[----:B------:R-:W-:Y:S01]  /*47b0*/  ISETP.GT.AND P0, PT, R3, 0x8, P0 ;  /* 0x000000080300780c */ /* 0x000fe20000704270 */
[----:B0-----:R-:W-:Y:S01]  /*47c0*/  @P1 IMAD.MOV.U32 R4, RZ, RZ, R12 ;  /* 0x000000ffff041224 */ /* 0x001fe200078e000c */
[----:B------:R-:W-:Y:S01]  /*47d0*/  BSSY B1, `(.L_x_152) ;  /* 0x0000009000017945 */ /* 0x000fe20003800000 */
[----:B------:R-:W-:-:S04]  /*47e0*/  FMUL R5, R5, R88 ;  /* 0x0000005805057220 */ /* 0x000fc80000400000 */
[----:B------:R-:W-:-:S05]  /*47f0*/  FFMA R5, R86, R23, R5 ;  /* 0x0000001756057223 */ /* 0x000fca0000000005 */
[----:B------:R-:W-:-:S04]  /*4800*/  F2FP.BF16.F32.PACK_AB R5, RZ, R5 ;  /* 0x00000005ff05723e */ /* 0x000fc800000010ff */
[----:B-1-3--:R-:W-:Y:S01]  /*4810*/  PRMT R6, R5, 0x7610, R6 ;  /* 0x0000761005067816 */ /* 0x00afe20000000006 */
[----:B------:R-:W-:-:S05]  /*4820*/  @P1 IMAD.MOV.U32 R5, RZ, RZ, R13 ;  /* 0x000000ffff051224 */ /* 0x000fca00078e000d */
[----:B------:R0:W-:Y:S01]  /*4830*/  @P1 STG.E.U16 desc[UR36][R4.64+0xf0], R6 ;  /* 0x0000f00604001986 */ /* 0x0001e2000c101524 */
[----:B------:R-:W-:Y:S05]  /*4840*/  @!P0 BRA `(.L_x_153) ;  /* 0x0000000000048947 */ /* 0x000fea0003800000 */
[----:B------:R1:W5:Y:S02]  /*4850*/  LDG.E.LTC128B.U16 R24, desc[UR36][R8.64+0xf2] ;  /* 0x0000f22408187981 */ /* 0x000364000c1e1520 */
.L_x_153:
[----:B------:R-:W-:Y:S05]  /*4860*/  BSYNC B1 ;  /* 0x0000000000017941 */ /* 0x000fea0003800000 */
.L_x_152:
[----:B------:R-:W-:Y:S05]  /*4870*/  @!P0 BRA `(.L_x_154) ;  /* 0x0000001000e88947 */ /* 0x000fea0003800000 */
[----:B-----5:R-:W-:-:S04]  /*4880*/  IMAD.U32 R3, R24, 0x10000, RZ ;  /* 0x0001000018037824 */ /* 0x020fc800078e00ff */
[----:B0-----:R-:W-:-:S04]  /*4890*/  FMUL R4, R3, R88 ;  /* 0x0000005803047220 */ /* 0x001fc80000400000 */
[----:B------:R-:W-:-:S05]  /*48a0*/  FFMA R4, R87, R23, R4 ;  /* 0x0000001757047223 */ /* 0x000fca0000000004 */
[----:B------:R-:W-:-:S05]  /*48b0*/  F2FP.BF16.F32.PACK_AB R4, RZ, R4 ;  /* 0x00000004ff04723e */ /* 0x000fca00000010ff */
[----:B------:R3:W-:Y:S01]  /*48c0*/  STG.E.U16 desc[UR36][R12.64+0xf2], R4 ;  /* 0x0000f2040c007986 */ /* 0x0007e2000c101524 */
[----:B------:R-:W-:Y:S05]  /*48d0*/  BRA `(.L_x_154) ;  /* 0x0000001000d07947 */ /* 0x000fea0003800000 */
.L_x_29:
[----:B------:R-:W-:Y:S01]  /*48e0*/  ISETP.GT.AND P0, PT, R4, 0x1, PT ;  /* 0x000000010400780c */ /* 0x000fe20003f04270 */
[----:B------:R-:W-:Y:S01]  /*48f0*/  ULDC.64 UR4, c[0x0][0x5c0] ;  /* 0x0001700000047ab9 */ /* 0x000fe20000000a00 */
[-C--:B------:R-:W-:Y:S01]  /*4900*/  FMUL R24, R24, R23.reuse ;  /* 0x0000001718187220 */ /* 0x080fe20000400000 */
[-C--:B------:R-:W-:Y:S01]  /*4910*/  FMUL R25, R25, R23.reuse ;  /* 0x0000001719197220 */ /* 0x080fe20000400000 */
[----:B------:R-:W-:Y:S01]  /*4920*/  ISETP.GT.AND P3, PT, R3, RZ, P0 ;  /* 0x000000ff0300720c */ /* 0x000fe20000764270 */
[-C--:B------:R-:W-:Y:S01]  /*4930*/  FMUL R26, R26, R23.reuse ;  /* 0x000000171a1a7220 */ /* 0x080fe20000400000 */
[----:B------:R-:W-:Y:S01]  /*4940*/  LEA R6, P4, R92, UR4, 0x1 ;  /* 0x000000045c067c11 */ /* 0x000fe2000f8808ff */
[-C--:B------:R-:W-:Y:S01]  /*4950*/  FMUL R27, R27, R23.reuse ;  /* 0x000000171b1b7220 */ /* 0x080fe20000400000 */
[----:B------:R-:W-:Y:S01]  /*4960*/  F2FP.BF16.F32.PACK_AB R24, RZ, R24 ;  /* 0x00000018ff18723e */ /* 0x000fe200000010ff */
[-C--:B------:R-:W-:Y:S01]  /*4970*/  FMUL R28, R28, R23.reuse ;  /* 0x000000171c1c7220 */ /* 0x080fe20000400000 */
[----:B------:R-:W-:Y:S01]  /*4980*/  LEA.HI.X R7, R92, UR5, R91, 0x1, P4 ;  /* 0x000000055c077c11 */ /* 0x000fe2000a0f0c5b */
[----:B------:R-:W-:Y:S01]  /*4990*/  FMUL R29, R29, R23 ;  /* 0x000000171d1d7220 */ /* 0x000fe20000400000 */
[----:B------:R-:W-:Y:S01]  /*49a0*/  F2FP.BF16.F32.PACK_AB R25, RZ, R25 ;  /* 0x00000019ff19723e */ /* 0x000fe200000010ff */
[-C--:B------:R-:W-:Y:S01]  /*49b0*/  FMUL R30, R30, R23.reuse ;  /* 0x000000171e1e7220 */ /* 0x080fe20000400000 */
[----:B------:R-:W-:Y:S01]  /*49c0*/  SHF.L.U64.HI R99, R98, 0x4, R99 ;  /* 0x0000000462637819 */ /* 0x000fe20000010263 */
[----:B------:R-:W-:Y:S01]  /*49d0*/  @P1 STG.E.U16 desc[UR36][R6.64], R24 ;  /* 0x0000001806001986 */ /* 0x000fe2000c101524 */
[----:B------:R-:W-:Y:S01]  /*49e0*/  ISETP.GT.AND P1, PT, R4, 0x8, PT ;  /* 0x000000080400780c */ /* 0x000fe20003f24270 */
[-C--:B------:R-:W-:Y:S01]  /*49f0*/  FMUL R31, R31, R23.reuse ;  /* 0x000000171f1f7220 */ /* 0x080fe20000400000 */
[C---:B------:R-:W-:Y:S01]  /*4a00*/  ISETP.GT.AND P4, PT, R3.reuse, 0x8, P0 ;  /* 0x000000080300780c */ /* 0x040fe20000784270 */
[----:B------:R-:W-:Y:S01]  /*4a10*/  @P3 STG.E.U16 desc[UR36][R6.64+0x2], R25 ;  /* 0x0000021906003986 */ /* 0x000fe2000c101524 */
[----:B------:R-:W-:Y:S01]  /*4a20*/  LEA R8, P3, R98, R6, 0x4 ;  /* 0x0000000662087211 */ /* 0x000fe200078620ff */
[-C--:B------:R-:W-:Y:S01]  /*4a30*/  FMUL R32, R32, R23.reuse ;  /* 0x0000001720207220 */ /* 0x080fe20000400000 */
[----:B------:R-:W-:Y:S01]  /*4a40*/  ISETP.GT.AND P2, PT, R3, 0x8, P2 ;  /* 0x000000080300780c */ /* 0x000fe20001744270 */
[-C--:B------:R-:W-:Y:S01]  /*4a50*/  FMUL R33, R33, R23.reuse ;  /* 0x0000001721217220 */ /* 0x080fe20000400000 */
[----:B------:R-:W-:Y:S01]  /*4a60*/  ISETP.GT.AND P0, PT, R4, 0x9, PT ;  /* 0x000000090400780c */ /* 0x000fe20003f04270 */
[----:B------:R-:W-:Y:S01]  /*4a70*/  IMAD.X R9, R99, 0x1, R7, P3 ;  /* 0x0000000163097824 */ /* 0x000fe200018e0607 */
[C---:B------:R-:W-:Y:S01]  /*4a80*/  ISETP.GT.AND P5, PT, R3.reuse, RZ, P1 ;  /* 0x000000ff0300720c */ /* 0x040fe20000fa4270 */
[-C--:B------:R-:W-:Y:S01]  /*4a90*/  FMUL R34, R34, R23.reuse ;  /* 0x0000001722227220 */ /* 0x080fe20000400000 */
[----:B------:R-:W-:Y:S01]  /*4aa0*/  ISETP.GT.AND P3, PT, R3, RZ, P0 ;  /* 0x000000ff0300720c */ /* 0x000fe20000764270 */
[-C--:B------:R-:W-:Y:S01]  /*4ab0*/  FMUL R35, R35, R23.reuse ;  /* 0x0000001723237220 */ /* 0x080fe20000400000 */
[----:B------:R-:W-:Y:S01]  /*4ac0*/  F2FP.BF16.F32.PACK_AB R26, RZ, R26 ;  /* 0x0000001aff1a723e */ /* 0x000fe200000010ff */
[----:B------:R-:W-:Y:S01]  /*4ad0*/  FMUL R36, R36, R23 ;  /* 0x0000001724247220 */ /* 0x000fe20000400000 */
[----:B------:R-:W-:Y:S01]  /*4ae0*/  F2FP.BF16.F32.PACK_AB R27, RZ, R27 ;  /* 0x0000001bff1b723e */ /* 0x000fe200000010ff */
[----:B------:R-:W-:Y:S01]  /*4af0*/  FMUL R37, R37, R23 ;  /* 0x0000001725257220 */ /* 0x000fe20000400000 */
[----:B------:R-:W-:Y:S01]  /*4b00*/  F2FP.BF16.F32.PACK_AB R28, RZ, R28 ;  /* 0x0000001cff1c723e */ /* 0x000fe200000010ff */
[----:B------:R-:W-:Y:S01]  /*4b10*/  @P2 STG.E.U16 desc[UR36][R8.64], R26 ;  /* 0x0000001a08002986 */ /* 0x000fe2000c101524 */
[----:B------:R-:W-:Y:S01]  /*4b20*/  F2FP.BF16.F32.PACK_AB R29, RZ, R29 ;  /* 0x0000001dff1d723e */ /* 0x000fe200000010ff */
[-C--:B------:R-:W-:Y:S01]  /*4b30*/  FMUL R38, R38, R23.reuse ;  /* 0x0000001726267220 */ /* 0x080fe20000400000 */
[----:B------:R-:W-:Y:S01]  /*4b40*/  ISETP.GT.AND P2, PT, R3, 0x8, P1 ;  /* 0x000000080300780c */ /* 0x000fe20000f44270 */
[----:B------:R-:W-:Y:S01]  /*4b50*/  @P4 STG.E.U16 desc[UR36][R8.64+0x2], R27 ;  /* 0x0000021b08004986 */ /* 0x000fe2000c101524 */
[----:B------:R-:W-:Y:S01]  /*4b60*/  ISETP.GT.AND P1, PT, R4, 0x10, PT ;  /* 0x000000100400780c */ /* 0x000fe20003f24270 */
[-C--:B------:R-:W-:Y:S01]  /*4b70*/  FMUL R39, R39, R23.reuse ;  /* 0x0000001727277220 */ /* 0x080fe20000400000 */
[----:B------:R-:W-:Y:S01]  /*4b80*/  F2FP.BF16.F32.PACK_AB R30, RZ, R30 ;  /* 0x0000001eff1e723e */ /* 0x000fe200000010ff */
[----:B------:R-:W-:Y:S01]  /*4b90*/  @P5 STG.E.U16 desc[UR36][R6.64+0x10], R28 ;  /* 0x0000101c06005986 */ /* 0x000fe2000c101524 */
[C---:B------:R-:W-:Y:S01]  /*4ba0*/  ISETP.GT.AND P4, PT, R3.reuse, RZ, P1 ;  /* 0x000000ff0300720c */ /* 0x040fe20000f84270 */
[----:B------:R-:W-:Y:S01]  /*4bb0*/  FMUL R40, R40, R23 ;  /* 0x0000001728287220 */ /* 0x000fe20000400000 */
[----:B------:R-:W-:Y:S01]  /*4bc0*/  F2FP.BF16.F32.PACK_AB R31, RZ, R31 ;  /* 0x0000001fff1f723e */ /* 0x000fe200000010ff */
[----:B------:R-:W-:Y:S01]  /*4bd0*/  @P3 STG.E.U16 desc[UR36][R6.64+0x12], R29 ;  /* 0x0000121d06003986 */ /* 0x000fe2000c101524 */
[----:B------:R-:W-:Y:S01]  /*4be0*/  ISETP.GT.AND P3, PT, R3, 0x8, P0 ;  /* 0x000000080300780c */ /* 0x000fe20000764270 */
[-C--:B------:R-:W-:Y:S01]  /*4bf0*/  FMUL R41, R41, R23.reuse ;  /* 0x0000001729297220 */ /* 0x080fe20000400000 */
[----:B------:R-:W-:Y:S01]  /*4c00*/  ISETP.GT.AND P0, PT, R4, 0x11, PT ;  /* 0x000000110400780c */ /* 0x000fe20003f04270 */
[----:B------:R-:W-:Y:S01]  /*4c10*/  @P2 STG.E.U16 desc[UR36][R8.64+0x10], R30 ;  /* 0x0000101e08002986 */ /* 0x000fe2000c101524 */
[----:B------:R-:W-:Y:S01]  /*4c20*/  F2FP.BF16.F32.PACK_AB R32, RZ, R32 ;  /* 0x00000020ff20723e */ /* 0x000fe200000010ff */
[-C--:B------:R-:W-:Y:S01]  /*4c30*/  FMUL R42, R42, R23.reuse ;  /* 0x000000172a2a7220 */ /* 0x080fe20000400000 */
[----:B------:R-:W-:Y:S01]  /*4c40*/  ISETP.GT.AND P5, PT, R3, RZ, P0 ;  /* 0x000000ff0300720c */ /* 0x000fe200007a4270 */
[-C--:B------:R-:W-:Y:S01]  /*4c50*/  FMUL R43, R43, R23.reuse ;  /* 0x000000172b2b7220 */ /* 0x080fe20000400000 */
[----:B------:R-:W-:Y:S01]  /*4c60*/  ISETP.GT.AND P2, PT, R3, 0x8, P1 ;  /* 0x000000080300780c */ /* 0x000fe20000f44270 */
[-C--:B------:R-:W-:Y:S01]  /*4c70*/  FMUL R44, R44, R23.reuse ;  /* 0x000000172c2c7220 */ /* 0x080fe20000400000 */
[----:B------:R-:W-:Y:S01]  /*4c80*/  ISETP.GT.AND P1, PT, R4, 0x18, PT ;  /* 0x000000180400780c */ /* 0x000fe20003f24270 */
[----:B------:R-:W-:Y:S01]  /*4c90*/  FMUL R45, R45, R23 ;  /* 0x000000172d2d7220 */ /* 0x000fe20000400000 */
[----:B------:R-:W-:Y:S01]  /*4ca0*/  F2FP.BF16.F32.PACK_AB R33, RZ, R33 ;  /* 0x00000021ff21723e */ /* 0x000fe200000010ff */
[----:B------:R-:W-:Y:S01]  /*4cb0*/  @P3 STG.E.U16 desc[UR36][R8.64+0x12], R31 ;  /* 0x0000121f08003986 */ /* 0x000fe2000c101524 */
[C---:B------:R-:W-:Y:S01]  /*4cc0*/  ISETP.GT.AND P3, PT, R3.reuse, 0x8, P0 ;  /* 0x000000080300780c */ /* 0x040fe20000764270 */
[-C--:B------:R-:W-:Y:S01]  /*4cd0*/  FMUL R46, R46, R23.reuse ;  /* 0x000000172e2e7220 */ /* 0x080fe20000400000 */
[----:B------:R-:W-:Y:S01]  /*4ce0*/  ISETP.GT.AND P0, PT, R4, 0x19, PT ;  /* 0x000000190400780c */ /* 0x000fe20003f04270 */
[----:B------:R-:W-:Y:S01]  /*4cf0*/  @P4 STG.E.U16 desc[UR36][R6.64+0x20], R32 ;  /* 0x0000202006004986 */ /* 0x000fe2000c101524 */
[----:B------:R-:W-:Y:S01]  /*4d00*/  ISETP.GT.AND P4, PT, R3, RZ, P1 ;  /* 0x000000ff0300720c */ /* 0x000fe20000f84270 */
[-C--:B------:R-:W-:Y:S01]  /*4d10*/  FMUL R47, R47, R23.reuse ;  /* 0x000000172f2f7220 */ /* 0x080fe20000400000 */
[----:B------:R-:W-:Y:S01]  /*4d20*/  F2FP.BF16.F32.PACK_AB R34, RZ, R34 ;  /* 0x00000022ff22723e */ /* 0x000fe200000010ff */
[----:B------:R-:W-:Y:S01]  /*4d30*/  @P5 STG.E.U16 desc[UR36][R6.64+0x22], R33 ;  /* 0x0000222106005986 */ /* 0x000fe2000c101524 */
[----:B------:R-:W-:Y:S01]  /*4d40*/  ISETP.GT.AND P5, PT, R3, RZ, P0 ;  /* 0x000000ff0300720c */ /* 0x000fe200007a4270 */
[----:B------:R-:W-:Y:S01]  /*4d50*/  FMUL R48, R48, R23 ;  /* 0x0000001730307220 */ /* 0x000fe20000400000 */
[----:B------:R-:W-:Y:S01]  /*4d60*/  F2FP.BF16.F32.PACK_AB R35, RZ, R35 ;  /* 0x00000023ff23723e */ /* 0x000fe200000010ff */
[----:B------:R-:W-:Y:S01]  /*4d70*/  @P2 STG.E.U16 desc[UR36][R8.64+0x20], R34 ;  /* 0x0000202208002986 */ /* 0x000fe2000c101524 */
[----:B------:R-:W-:Y:S01]  /*4d80*/  F2FP.BF16.F32.PACK_AB R36, RZ, R36 ;  /* 0x00000024ff24723e */ /* 0x000fe200000010ff */
[-C--:B------:R-:W-:Y:S01]  /*4d90*/  FMUL R49, R49, R23.reuse ;  /* 0x0000001731317220 */ /* 0x080fe20000400000 */
[C---:B------:R-:W-:Y:S01]  /*4da0*/  ISETP.GT.AND P2, PT, R3.reuse, 0x8, P1 ;  /* 0x000000080300780c */ /* 0x040fe20000f44270 */
[----:B------:R-:W-:Y:S01]  /*4db0*/  @P3 STG.E.U16 desc[UR36][R8.64+0x22], R35 ;  /* 0x0000222308003986 */ /* 0x000fe2000c101524 */
[----:B------:R-:W-:Y:S01]  /*4dc0*/  ISETP.GT.AND P1, PT, R4, 0x20, PT ;  /* 0x000000200400780c */ /* 0x000fe20003f24270 */
[----:B------:R-:W-:Y:S01]  /*4dd0*/  FMUL R50, R50, R23 ;  /* 0x0000001732327220 */ /* 0x000fe20000400000 */
[----:B------:R-:W-:Y:S01]  /*4de0*/  F2FP.BF16.F32.PACK_AB R37, RZ, R37 ;  /* 0x00000025ff25723e */ /* 0x000fe200000010ff */
[----:B------:R-:W-:Y:S01]  /*4df0*/  @P4 STG.E.U16 desc[UR36][R6.64+0x30], R36 ;  /* 0x0000302406004986 */ /* 0x000fe2000c101524 */
[----:B------:R-:W-:Y:S01]  /*4e00*/  ISETP.GT.AND P3, PT, R3, 0x8, P0 ;  /* 0x000000080300780c */ /* 0x000fe20000764270 */
[-C--:B------:R-:W-:Y:S01]  /*4e10*/  FMUL R51, R51, R23.reuse ;  /* 0x0000001733337220 */ /* 0x080fe20000400000 */
[----:B------:R-:W-:Y:S01]  /*4e20*/  ISETP.GT.AND P0, PT, R4, 0x21, PT ;  /* 0x000000210400780c */ /* 0x000fe20003f04270 */
[----:B------:R-:W-:Y:S01]  /*4e30*/  @P5 STG.E.U16 desc[UR36][R6.64+0x32], R37 ;  /* 0x0000322506005986 */ /* 0x000fe2000c101524 */
[----:B------:R-:W-:Y:S01]  /*4e40*/  ISETP.GT.AND P4, PT, R3, RZ, P1 ;  /* 0x000000ff0300720c */ /* 0x000fe20000f84270 */
[-C--:B------:R-:W-:Y:S01]  /*4e50*/  FMUL R52, R52, R23.reuse ;  /* 0x0000001734347220 */ /* 0x080fe20000400000 */
[----:B------:R-:W-:Y:S01]  /*4e60*/  F2FP.BF16.F32.PACK_AB R38, RZ, R38 ;  /* 0x00000026ff26723e */ /* 0x000fe200000010ff */
[-C--:B------:R-:W-:Y:S01]  /*4e70*/  FMUL R53, R53, R23.reuse ;  /* 0x0000001735357220 */ /* 0x080fe20000400000 */
        /* <DEDUP_REMOVED lines=113> */
[----:B------:R-:W-:Y:S01]  /*5590*/  FMUL R87, R87, R23 ;  /* 0x0000001757577220 */ /* 0x000fe20000400000 */
[----:B------:R-:W-:Y:S01]  /*55a0*/  ISETP.GT.AND P0, PT, R4, 0x51, PT ;  /* 0x000000510400780c */ /* 0x000fe20003f04270 */
[----:B------:R-:W-:Y:S01]  /*55b0*/  @P5 STG.E.U16 desc[UR36][R6.64+0x92], R61 ;  /* 0x0000923d06005986 */ /* 0x000fe2000c101524 */
[----:B------:R-:W-:-:S02]  /*55c0*/  ISETP.GT.AND P4, PT, R3, RZ, P1 ;  /* 0x000000ff0300720c */ /* 0x000fc40000f84270 */
[----:B------:R-:W-:Y:S02]  /*55d0*/  F2FP.BF16.F32.PACK_AB R62, RZ, R62 ;  /* 0x0000003eff3e723e */ /* 0x000fe400000010ff */
[C---:B------:R-:W-:Y:S02]  /*55e0*/  ISETP.GT.AND P5, PT, R3.reuse, RZ, P0 ;  /* 0x000000ff0300720c */ /* 0x040fe400007a4270 */
[----:B------:R-:W-:Y:S01]  /*55f0*/  F2FP.BF16.F32.PACK_AB R63, RZ, R63 ;  /* 0x0000003fff3f723e */ /* 0x000fe200000010ff */
[----:B------:R-:W-:Y:S01]  /*5600*/  @P2 STG.E.U16 desc[UR36][R8.64+0x90], R62 ;  /* 0x0000903e08002986 */ /* 0x000fe2000c101524 */
[----:B------:R-:W-:Y:S02]  /*5610*/  F2FP.BF16.F32.PACK_AB R64, RZ, R64 ;  /* 0x00000040ff40723e */ /* 0x000fe400000010ff */
[----:B------:R-:W-:Y:S01]  /*5620*/  ISETP.GT.AND P2, PT, R3, 0x8, P1 ;  /* 0x000000080300780c */ /* 0x000fe20000f44270 */
[----:B------:R-:W-:Y:S01]  /*5630*/  @P3 STG.E.U16 desc[UR36][R8.64+0x92], R63 ;  /* 0x0000923f08003986 */ /* 0x000fe2000c101524 */
[----:B------:R-:W-:-:S02]  /*5640*/  ISETP.GT.AND P1, PT, R4, 0x58, PT ;  /* 0x000000580400780c */ /* 0x000fc40003f24270 */
[----:B------:R-:W-:Y:S01]  /*5650*/  F2FP.BF16.F32.PACK_AB R65, RZ, R65 ;  /* 0x00000041ff41723e */ /* 0x000fe200000010ff */
[----:B------:R-:W-:Y:S01]  /*5660*/  @P4 STG.E.U16 desc[UR36][R6.64+0xa0], R64 ;  /* 0x0000a04006004986 */ /* 0x000fe2000c101524 */
[C---:B------:R-:W-:Y:S02]  /*5670*/  ISETP.GT.AND P3, PT, R3.reuse, 0x8, P0 ;  /* 0x000000080300780c */ /* 0x040fe40000764270 */
[----:B------:R-:W-:Y:S01]  /*5680*/  ISETP.GT.AND P0, PT, R4, 0x59, PT ;  /* 0x000000590400780c */ /* 0x000fe20003f04270 */
[----:B------:R-:W-:Y:S01]  /*5690*/  @P5 STG.E.U16 desc[UR36][R6.64+0xa2], R65 ;  /* 0x0000a24106005986 */ /* 0x000fe2000c101524 */
[C---:B------:R-:W-:Y:S02]  /*56a0*/  ISETP.GT.AND P4, PT, R3.reuse, RZ, P1 ;  /* 0x000000ff0300720c */ /* 0x040fe40000f84270 */
[----:B------:R-:W-:Y:S02]  /*56b0*/  F2FP.BF16.F32.PACK_AB R66, RZ, R66 ;  /* 0x00000042ff42723e */ /* 0x000fe400000010ff */
[----:B------:R-:W-:-:S02]  /*56c0*/  ISETP.GT.AND P5, PT, R3, RZ, P0 ;  /* 0x000000ff0300720c */ /* 0x000fc400007a4270 */
[----:B------:R-:W-:Y:S01]  /*56d0*/  F2FP.BF16.F32.PACK_AB R67, RZ, R67 ;  /* 0x00000043ff43723e */ /* 0x000fe200000010ff */
[----:B------:R-:W-:Y:S01]  /*56e0*/  @P2 STG.E.U16 desc[UR36][R8.64+0xa0], R66 ;  /* 0x0000a04208002986 */ /* 0x000fe2000c101524 */
[----:B------:R-:W-:Y:S02]  /*56f0*/  F2FP.BF16.F32.PACK_AB R68, RZ, R68 ;  /* 0x00000044ff44723e */ /* 0x000fe400000010ff */
[C---:B------:R-:W-:Y:S01]  /*5700*/  ISETP.GT.AND P2, PT, R3.reuse, 0x8, P1 ;  /* 0x000000080300780c */ /* 0x040fe20000f44270 */
[----:B------:R-:W-:Y:S01]  /*5710*/  @P3 STG.E.U16 desc[UR36][R8.64+0xa2], R67 ;  /* 0x0000a24308003986 */ /* 0x000fe2000c101524 */
[----:B------:R-:W-:Y:S02]  /*5720*/  ISETP.GT.AND P1, PT, R4, 0x60, PT ;  /* 0x000000600400780c */ /* 0x000fe40003f24270 */
[----:B------:R-:W-:Y:S01]  /*5730*/  F2FP.BF16.F32.PACK_AB R69, RZ, R69 ;  /* 0x00000045ff45723e */ /* 0x000fe200000010ff */
[----:B------:R-:W-:Y:S01]  /*5740*/  @P4 STG.E.U16 desc[UR36][R6.64+0xb0], R68 ;  /* 0x0000b04406004986 */ /* 0x000fe2000c101524 */
[----:B------:R-:W-:-:S02]  /*5750*/  ISETP.GT.AND P3, PT, R3, 0x8, P0 ;  /* 0x000000080300780c */ /* 0x000fc40000764270 */
[----:B------:R-:W-:Y:S01]  /*5760*/  ISETP.GT.AND P0, PT, R4, 0x61, PT ;  /* 0x000000610400780c */ /* 0x000fe20003f04270 */
[----:B------:R-:W-:Y:S01]  /*5770*/  @P5 STG.E.U16 desc[UR36][R6.64+0xb2], R69 ;  /* 0x0000b24506005986 */ /* 0x000fe2000c101524 */
[C---:B------:R-:W-:Y:S02]  /*5780*/  ISETP.GT.AND P4, PT, R3.reuse, RZ, P1 ;  /* 0x000000ff0300720c */ /* 0x040fe40000f84270 */
[----:B------:R-:W-:Y:S02]  /*5790*/  ISETP.GT.AND P5, PT, R3, RZ, P0 ;  /* 0x000000ff0300720c */ /* 0x000fe400007a4270 */
[----:B------:R-:W-:Y:S02]  /*57a0*/  F2FP.BF16.F32.PACK_AB R70, RZ, R70 ;  /* 0x00000046ff46723e */ /* 0x000fe400000010ff */
[----:B------:R-:W-:Y:S02]  /*57b0*/  F2FP.BF16.F32.PACK_AB R71, RZ, R71 ;  /* 0x00000047ff47723e */ /* 0x000fe400000010ff */
[----:B------:R-:W-:Y:S01]  /*57c0*/  F2FP.BF16.F32.PACK_AB R72, RZ, R72 ;  /* 0x00000048ff48723e */ /* 0x000fe200000010ff */
[----:B------:R-:W-:Y:S01]  /*57d0*/  @P2 STG.E.U16 desc[UR36][R8.64+0xb0], R70 ;  /* 0x0000b04608002986 */ /* 0x000fe2000c101524 */
[----:B------:R-:W-:-:S02]  /*57e0*/  F2FP.BF16.F32.PACK_AB R73, RZ, R73 ;  /* 0x00000049ff49723e */ /* 0x000fc400000010ff */
[C---:B------:R-:W-:Y:S01]  /*57f0*/  ISETP.GT.AND P1, PT, R3.reuse, 0x8, P1 ;  /* 0x000000080300780c */ /* 0x040fe20000f24270 */
[----:B------:R-:W-:Y:S01]  /*5800*/  @P3 STG.E.U16 desc[UR36][R8.64+0xb2], R71 ;  /* 0x0000b24708003986 */ /* 0x000fe2000c101524 */
[C---:B------:R-:W-:Y:S02]  /*5810*/  ISETP.GT.AND P2, PT, R3.reuse, 0x8, P0 ;  /* 0x000000080300780c */ /* 0x040fe40000744270 */
[C---:B------:R-:W-:Y:S01]  /*5820*/  ISETP.GT.AND P0, PT, R4.reuse, 0x69, PT ;  /* 0x000000690400780c */ /* 0x040fe20003f04270 */
[----:B------:R-:W-:Y:S01]  /*5830*/  @P4 STG.E.U16 desc[UR36][R6.64+0xc0], R72 ;  /* 0x0000c04806004986 */ /* 0x000fe2000c101524 */
[----:B------:R-:W-:Y:S02]  /*5840*/  ISETP.GT.AND P4, PT, R4, 0x68, PT ;  /* 0x000000680400780c */ /* 0x000fe40003f84270 */
[----:B------:R-:W-:Y:S01]  /*5850*/  F2FP.BF16.F32.PACK_AB R74, RZ, R74 ;  /* 0x0000004aff4a723e */ /* 0x000fe200000010ff */
[----:B------:R-:W-:Y:S01]  /*5860*/  @P5 STG.E.U16 desc[UR36][R6.64+0xc2], R73 ;  /* 0x0000c24906005986 */ /* 0x000fe2000c101524 */
[----:B------:R-:W-:-:S02]  /*5870*/  ISETP.GT.AND P5, PT, R3, RZ, P4 ;  /* 0x000000ff0300720c */ /* 0x000fc400027a4270 */
[C---:B------:R-:W-:Y:S01]  /*5880*/  ISETP.GT.AND P3, PT, R3.reuse, RZ, P0 ;  /* 0x000000ff0300720c */ /* 0x040fe20000764270 */
[----:B------:R-:W-:Y:S01]  /*5890*/  @P1 STG.E.U16 desc[UR36][R8.64+0xc0], R74 ;  /* 0x0000c04a08001986 */ /* 0x000fe2000c101524 */
[----:B------:R-:W-:Y:S02]  /*58a0*/  F2FP.BF16.F32.PACK_AB R75, RZ, R75 ;  /* 0x0000004bff4b723e */ /* 0x000fe400000010ff */
[----:B------:R-:W-:Y:S02]  /*58b0*/  F2FP.BF16.F32.PACK_AB R76, RZ, R76 ;  /* 0x0000004cff4c723e */ /* 0x000fe400000010ff */
[C---:B------:R-:W-:Y:S01]  /*58c0*/  ISETP.GT.AND P4, PT, R3.reuse, 0x8, P4 ;  /* 0x000000080300780c */ /* 0x040fe20002784270 */
[----:B------:R-:W-:Y:S01]  /*58d0*/  @P2 STG.E.U16 desc[UR36][R8.64+0xc2], R75 ;  /* 0x0000c24b08002986 */ /* 0x000fe2000c101524 */
[----:B------:R-:W-:Y:S02]  /*58e0*/  F2FP.BF16.F32.PACK_AB R77, RZ, R77 ;  /* 0x0000004dff4d723e */ /* 0x000fe400000010ff */
[----:B------:R-:W-:Y:S01]  /*58f0*/  ISETP.GT.AND P2, PT, R4, 0x71, PT ;  /* 0x000000710400780c */ /* 0x000fe20003f44270 */
[----:B------:R-:W-:Y:S01]  /*5900*/  @P5 STG.E.U16 desc[UR36][R6.64+0xd0], R76 ;  /* 0x0000d04c06005986 */ /* 0x000fe2000c101524 */
[----:B------:R-:W-:-:S02]  /*5910*/  ISETP.GT.AND P5, PT, R3, 0x8, P0 ;  /* 0x000000080300780c */ /* 0x000fc400007a4270 */
[C---:B------:R-:W-:Y:S01]  /*5920*/  ISETP.GT.AND P1, PT, R4.reuse, 0x78, PT ;  /* 0x000000780400780c */ /* 0x040fe20003f24270 */
[----:B------:R-:W-:Y:S01]  /*5930*/  @P3 STG.E.U16 desc[UR36][R6.64+0xd2], R77 ;  /* 0x0000d24d06003986 */ /* 0x000fe2000c101524 */
[C---:B------:R-:W-:Y:S02]  /*5940*/  ISETP.GT.AND P3, PT, R4.reuse, 0x70, PT ;  /* 0x000000700400780c */ /* 0x040fe40003f64270 */
[----:B------:R-:W-:Y:S01]  /*5950*/  ISETP.GT.AND P0, PT, R4, 0x79, PT ;  /* 0x000000790400780c */ /* 0x000fe20003f04270 */
[----:B------:R-:W-:Y:S01]  /*5960*/  @P4 IMAD.MOV.U32 R4, RZ, RZ, R8 ;  /* 0x000000ffff044224 */ /* 0x000fe200078e0008 */
[----:B------:R-:W-:Y:S01]  /*5970*/  F2FP.BF16.F32.PACK_AB R78, RZ, R78 ;  /* 0x0000004eff4e723e */ /* 0x000fe200000010ff */
[----:B------:R-:W-:Y:S01]  /*5980*/  @P4 IMAD.MOV.U32 R5, RZ, RZ, R9 ;  /* 0x000000ffff054224 */ /* 0x000fe200078e0009 */
[----:B------:R-:W-:Y:S02]  /*5990*/  F2FP.BF16.F32.PACK_AB R79, RZ, R79 ;  /* 0x0000004fff4f723e */ /* 0x000fe400000010ff */
[----:B------:R-:W-:-:S02]  /*59a0*/  F2FP.BF16.F32.PACK_AB R80, RZ, R80 ;  /* 0x00000050ff50723e */ /* 0x000fc400000010ff */
[----:B------:R0:W-:Y:S01]  /*59b0*/  @P4 STG.E.U16 desc[UR36][R4.64+0xd0], R78 ;  /* 0x0000d04e04004986 */ /* 0x0001e2000c101524 */
[C---:B------:R-:W-:Y:S02]  /*59c0*/  ISETP.GT.AND P4, PT, R3.reuse, RZ, P2 ;  /* 0x000000ff0300720c */ /* 0x040fe40001784270 */
[----:B------:R-:W-:Y:S02]  /*59d0*/  F2FP.BF16.F32.PACK_AB R81, RZ, R81 ;  /* 0x00000051ff51723e */ /* 0x000fe400000010ff */
[----:B------:R-:W-:Y:S02]  /*59e0*/  ISETP.GT.AND P2, PT, R3, 0x8, P2 ;  /* 0x000000080300780c */ /* 0x000fe40001744270 */
[----:B------:R-:W-:Y:S02]  /*59f0*/  F2FP.BF16.F32.PACK_AB R82, RZ, R82 ;  /* 0x00000052ff52723e */ /* 0x000fe400000010ff */
[----:B------:R-:W-:Y:S02]  /*5a00*/  F2FP.BF16.F32.PACK_AB R83, RZ, R83 ;  /* 0x00000053ff53723e */ /* 0x000fe400000010ff */
[----:B------:R-:W-:Y:S01]  /*5a10*/  F2FP.BF16.F32.PACK_AB R84, RZ, R84 ;  /* 0x00000054ff54723e */ /* 0x000fe200000010ff */
[----:B0-----:R-:W-:Y:S01]  /*5a20*/  @P5 IMAD.MOV.U32 R4, RZ, RZ, R8 ;  /* 0x000000ffff045224 */ /* 0x001fe200078e0008 */
[----:B------:R-:W-:Y:S01]  /*5a30*/  F2FP.BF16.F32.PACK_AB R85, RZ, R85 ;  /* 0x00000055ff55723e */ /* 0x000fe200000010ff */
[----:B------:R-:W-:Y:S01]  /*5a40*/  @P5 IMAD.MOV.U32 R5, RZ, RZ, R9 ;  /* 0x000000ffff055224 */ /* 0x000fe200078e0009 */
[----:B------:R-:W-:-:S02]  /*5a50*/  F2FP.BF16.F32.PACK_AB R86, RZ, R86 ;  /* 0x00000056ff56723e */ /* 0x000fc400000010ff */
[----:B------:R-:W-:Y:S02]  /*5a60*/  F2FP.BF16.F32.PACK_AB R87, RZ, R87 ;  /* 0x00000057ff57723e */ /* 0x000fe400000010ff */
[----:B------:R0:W-:Y:S01]  /*5a70*/  @P5 STG.E.U16 desc[UR36][R4.64+0xd2], R79 ;  /* 0x0000d24f04005986 */ /* 0x0001e2000c101524 */
[C---:B------:R-:W-:Y:S02]  /*5a80*/  ISETP.GT.AND P5, PT, R3.reuse, RZ, P3 ;  /* 0x000000ff0300720c */ /* 0x040fe40001fa4270 */
[----:B------:R-:W-:-:S11]  /*5a90*/  ISETP.GT.AND P3, PT, R3, 0x8, P3 ;  /* 0x000000080300780c */ /* 0x000fd60001f64270 */
[----:B0-----:R-:W-:Y:S02]  /*5aa0*/  @P5 IMAD.MOV.U32 R4, RZ, RZ, R6 ;  /* 0x000000ffff045224 */ /* 0x001fe400078e0006 */
[----:B------:R-:W-:-:S05]  /*5ab0*/  @P5 IMAD.MOV.U32 R5, RZ, RZ, R7 ;  /* 0x000000ffff055224 */ /* 0x000fca00078e0007 */
[----:B------:R0:W-:Y:S01]  /*5ac0*/  @P5 STG.E.U16 desc[UR36][R4.64+0xe0], R80 ;  /* 0x0000e05004005986 */ /* 0x0001e2000c101524 */
[C---:B------:R-:W-:Y:S02]  /*5ad0*/  ISETP.GT.AND P5, PT, R3.reuse, RZ, P0 ;  /* 0x000000ff0300720c */ /* 0x040fe400007a4270 */
[----:B------:R-:W-:Y:S01]  /*5ae0*/  ISETP.GT.AND P0, PT, R3, 0x8, P0 ;  /* 0x000000080300780c */ /* 0x000fe20000704270 */
[----:B0-----:R-:W-:Y:S02]  /*5af0*/  @P4 IMAD.MOV.U32 R4, RZ, RZ, R6 ;  /* 0x000000ffff044224 */ /* 0x001fe400078e0006 */
[----:B------:R-:W-:-:S05]  /*5b00*/  @P4 IMAD.MOV.U32 R5, RZ, RZ, R7 ;  /* 0x000000ffff054224 */ /* 0x000fca00078e0007 */
[----:B------:R0:W-:Y:S01]  /*5b10*/  @P4 STG.E.U16 desc[UR36][R4.64+0xe2], R81 ;  /* 0x0000e25104004986 */ /* 0x0001e2000c101524 */
[C---:B------:R-:W-:Y:S02]  /*5b20*/  ISETP.GT.AND P4, PT, R3.reuse, RZ, P1 ;  /* 0x000000ff0300720c */ /* 0x040fe40000f84270 */
[----:B------:R-:W-:Y:S01]  /*5b30*/  ISETP.GT.AND P1, PT, R3, 0x8, P1 ;  /* 0x000000080300780c */ /* 0x000fe20000f24270 */
[----:B0-----:R-:W-:Y:S02]  /*5b40*/  @P3 IMAD.MOV.U32 R4, RZ, RZ, R8 ;  /* 0x000000ffff043224 */ /* 0x001fe400078e0008 */
[----:B------:R-:W-:-:S05]  /*5b50*/  @P3 IMAD.MOV.U32 R5, RZ, RZ, R9 ;  /* 0x000000ffff053224 */ /* 0x000fca00078e0009 */
[----:B------:R0:W-:Y:S02]  /*5b60*/  @P3 STG.E.U16 desc[UR36][R4.64+0xe0], R82 ;  /* 0x0000e05204003986 */ /* 0x0001e4000c101524 */
[----:B0-----:R-:W-:Y:S02]  /*5b70*/  @P2 IMAD.MOV.U32 R4, RZ, RZ, R8 ;  /* 0x000000ffff042224 */ /* 0x001fe400078e0008 */
[----:B------:R-:W-:-:S05]  /*5b80*/  @P2 IMAD.MOV.U32 R5, RZ, RZ, R9 ;  /* 0x000000ffff052224 */ /* 0x000fca00078e0009 */
[----:B------:R0:W-:Y:S02]  /*5b90*/  @P2 STG.E.U16 desc[UR36][R4.64+0xe2], R83 ;  /* 0x0000e25304002986 */ /* 0x0001e4000c101524 */
[----:B0-----:R-:W-:Y:S02]  /*5ba0*/  @P4 IMAD.MOV.U32 R4, RZ, RZ, R6 ;  /* 0x000000ffff044224 */ /* 0x001fe400078e0006 */
[----:B------:R-:W-:-:S05]  /*5bb0*/  @P4 IMAD.MOV.U32 R5, RZ, RZ, R7 ;  /* 0x000000ffff054224 */ /* 0x000fca00078e0007 */
[----:B------:R0:W-:Y:S04]  /*5bc0*/  @P4 STG.E.U16 desc[UR36][R4.64+0xf0], R84 ;  /* 0x0000f05404004986 */ /* 0x0001e8000c101524 */
[----:B------:R1:W-:Y:S01]  /*5bd0*/  @P5 STG.E.U16 desc[UR36][R6.64+0xf2], R85 ;  /* 0x0000f25506005986 */ /* 0x0003e2000c101524 */
[----:B0-----:R-:W-:Y:S02]  /*5be0*/  @P1 IMAD.MOV.U32 R4, RZ, RZ, R8 ;  /* 0x000000ffff041224 */ /* 0x001fe400078e0008 */
[----:B------:R-:W-:-:S05]  /*5bf0*/  @P1 IMAD.MOV.U32 R5, RZ, RZ, R9 ;  /* 0x000000ffff051224 */ /* 0x000fca00078e0009 */
[----:B------:R1:W-:Y:S04]  /*5c00*/  @P1 STG.E.U16 desc[UR36][R4.64+0xf0], R86 ;  /* 0x0000f05604001986 */ /* 0x0003e8000c101524 */
[----:B------:R1:W-:Y:S02]  /*5c10*/  @P0 STG.E.U16 desc[UR36][R8.64+0xf2], R87 ;  /* 0x0000f25708000986 */ /* 0x0003e4000c101524 */
.L_x_154:
[----:B------:R-:W-:Y:S05]  /*5c20*/  BSYNC B0 ;  /* 0x0000000000007941 */ /* 0x000fea0003800000 */
.L_x_28:
[----:B------:R-:W-:Y:S01]  /*5c30*/  ULDC UR4, c[0x0][0xc] ;  /* 0x0000030000047ab9 */ /* 0x000fe20000000800 */
[----:B------:R-:W-:Y:S01]  /*5c40*/  ULDC UR5, c[0x0][0x10] ;  /* 0x0000040000057ab9 */ /* 0x000fe20000000800 */
[----:B------:R-:W0:Y:S01]  /*5c50*/  LDC R3, c[0x0][0x14] ;  /* 0x00000500ff037b82 */ /* 0x000e220000000800 */
[----:B------:R-:W-:Y:S01]  /*5c60*/  UIMAD.WIDE.U32 UR4, UR4, UR5, URZ ;  /* 0x00000005040472a5 */ /* 0x000fe2000f8e003f */
[----:B------:R-:W-:Y:S02]  /*5c70*/  IMAD.MOV.U32 R92, RZ, RZ, -0x1 ;  /* 0xffffffffff5c7424 */ /* 0x000fe400078e00ff */
[----:B------:R-:W-:-:S03]  /*5c80*/  IMAD.MOV.U32 R89, RZ, RZ, -0x1 ;  /* 0xffffffffff597424 */ /* 0x000fc600078e00ff */
[----:B0-----:R-:W-:-:S04]  /*5c90*/  IMAD.WIDE.U32 R16, R3, UR4, R16 ;  /* 0x0000000403107c25 */ /* 0x001fc8000f8e0010 */
[----:B------:R-:W-:Y:S01]  /*5ca0*/  IMAD R3, R3, UR5, RZ ;  /* 0x0000000503037c24 */ /* 0x000fe2000f8e02ff */
[----:B------:R-:W-:Y:S02]  /*5cb0*/  ULDC.64 UR4, c[0x0][0x650] ;  /* 0x0001940000047ab9 */ /* 0x000fe40000000a00 */
[----:B------:R-:W-:Y:S01]  /*5cc0*/  ISETP.GE.U32.AND P0, PT, R16, UR4, PT ;  /* 0x0000000410007c0c */ /* 0x000fe2000bf06070 */
[--C-:B------:R-:W-:Y:S01]  /*5cd0*/  IMAD.IADD R17, R17, 0x1, R3.reuse ;  /* 0x0000000111117824 */ /* 0x100fe200078e0203 */
[----:B------:R-:W-:-:S04]  /*5ce0*/  PRMT R3, RZ, 0x7610, R3 ;  /* 0x00007610ff037816 */ /* 0x000fc80000000003 */
[----:B------:R-:W-:-:S13]  /*5cf0*/  ISETP.GE.U32.AND.EX P0, PT, R17, UR5, PT, P0 ;  /* 0x0000000511007c0c */ /* 0x000fda000bf06100 */
[----:B------:R-:W-:Y:S05]  /*5d00*/  @P0 BRA `(.L_x_155) ;  /* 0x0000000400640947 */ /* 0x000fea0003800000 */
[----:B---3--:R-:W0:Y:S01]  /*5d10*/  S2R R12, SR_CTAID.X ;  /* 0x00000000000c7919 */ /* 0x008e220000002500 */
[----:B------:R-:W3:Y:S01]  /*5d20*/  LDC.64 R10, c[0x0][0x628] ;  /* 0x00018a00ff0a7b82 */ /* 0x000ee20000000a00 */
[----:B------:R-:W-:Y:S01]  /*5d30*/  ULDC UR4, c[0x0][0x150] ;  /* 0x0000540000047ab9 */ /* 0x000fe20000000800 */
[----:B-12-4-:R-:W-:Y:S01]  /*5d40*/  IMAD.MOV.U32 R8, RZ, RZ, R16 ;  /* 0x000000ffff087224 */ /* 0x016fe200078e0010 */
[----:B-----5:R-:W1:Y:S01]  /*5d50*/  S2R R24, SR_CTAID.Y ;  /* 0x0000000000187919 */ /* 0x020e620000002600 */
[----:B------:R-:W-:-:S04]  /*5d60*/  IMAD.MOV.U32 R9, RZ, RZ, R17 ;  /* 0x000000ffff097224 */ /* 0x000fc800078e0011 */
[----:B------:R-:W2:Y:S08]  /*5d70*/  LDC R21, c[0x0][0x144] ;  /* 0x00005100ff157b82 */ /* 0x000eb00000000800 */
[----:B------:R-:W4:Y:S08]  /*5d80*/  LDC R0, c[0x0][0x630] ;  /* 0x00018c00ff007b82 */ /* 0x000f300000000800 */
[----:B------:R-:W1:Y:S01]  /*5d90*/  LDC.64 R14, c[0x0][0x620] ;  /* 0x00018800ff0e7b82 */ /* 0x000e620000000a00 */
[----:B---3--:R-:W-:-:S04]  /*5da0*/  ISETP.NE.U32.AND P0, PT, R10, RZ, PT ;  /* 0x000000ff0a00720c */ /* 0x008fc80003f05070 */
[----:B------:R-:W-:Y:S02]  /*5db0*/  ISETP.NE.AND.EX P0, PT, R11, RZ, PT, P0 ;  /* 0x000000ff0b00720c */ /* 0x000fe40003f05300 */
[----:B0-----:R-:W-:-:S05]  /*5dc0*/  I2FP.F32.U32 R3, R12 ;  /* 0x0000000c00037245 */ /* 0x001fca0000201000 */
[----:B------:R-:W-:-:S04]  /*5dd0*/  FMUL R3, R3, UR4 ;  /* 0x0000000403037c20 */ /* 0x000fc80008400000 */
[----:B------:R0:W3:Y:S02]  /*5de0*/  F2I.U32.TRUNC.NTZ R20, R3 ;  /* 0x0000000300147305 */ /* 0x0000e4000020f000 */
[----:B--2-4-:R-:W-:Y:S05]  /*5df0*/  @!P0 BRA `(.L_x_156) ;  /* 0x0000000000288947 */ /* 0x014fea0003800000 */
[----:B0-----:R-:W0:Y:S02]  /*5e00*/  LDC R3, c[0x0][0x634] ;  /* 0x00018d00ff037b82 */ /* 0x001e240000000800 */
        /* <DEDUP_REMOVED lines=9> */
.L_x_156:
[----:B------:R-:W2:Y:S01]  /*5ea0*/  LDC.64 R28, c[0x0][0x640] ;  /* 0x00019000ff1c7b82 */ /* 0x000ea20000000a00 */
[-CC-:B------:R-:W-:Y:S01]  /*5eb0*/  SHF.R.U64 R89, R8, R0.reuse, R9.reuse ;  /* 0x0000000008597219 */ /* 0x180fe20000001209 */
[----:B---3--:R-:W-:Y:S01]  /*5ec0*/  IMAD.MOV R20, RZ, RZ, -R20 ;  /* 0x000000ffff147224 */ /* 0x008fe200078e0a14 */
[----:B------:R-:W-:Y:S01]  /*5ed0*/  SHF.R.U32.HI R0, RZ, R0, R9 ;  /* 0x00000000ff007219 */ /* 0x000fe20000011609 */
[----:B------:R-:W-:Y:S01]  /*5ee0*/  ULDC UR4, c[0x0][0x154] ;  /* 0x0000550000047ab9 */ /* 0x000fe20000000800 */
[----:B0-----:R-:W-:Y:S01]  /*5ef0*/  IADD3 R3, P0, RZ, -R89, RZ ;  /* 0x80000059ff037210 */ /* 0x001fe20007f1e0ff */
[----:B------:R-:W-:Y:S02]  /*5f00*/  IMAD R21, R21, R20, R12 ;  /* 0x0000001415157224 */ /* 0x000fe400078e020c */
[----:B------:R-:W0:Y:S01]  /*5f10*/  LDC R6, c[0x0][0x618] ;  /* 0x00018600ff067b82 */ /* 0x000e220000000800 */
[----:B------:R-:W-:Y:S02]  /*5f20*/  IMAD.MOV.U32 R7, RZ, RZ, 0x1 ;  /* 0x00000001ff077424 */ /* 0x000fe400078e00ff */
[----:B------:R-:W-:-:S04]  /*5f30*/  IMAD.X R5, RZ, RZ, ~R0, P0 ;  /* 0x000000ffff057224 */ /* 0x000fc800000e0e00 */
[-C--:B-1----:R-:W-:Y:S01]  /*5f40*/  IMAD R0, R5, R14.reuse, RZ ;  /* 0x0000000e05007224 */ /* 0x082fe200078e02ff */
[----:B------:R-:W1:Y:S01]  /*5f50*/  LDC R8, c[0x0][0x608] ;  /* 0x00018200ff087b82 */ /* 0x000e620000000800 */
[----:B------:R-:W-:-:S04]  /*5f60*/  IMAD.WIDE.U32 R4, R3, R14, R16 ;  /* 0x0000000e03047225 */ /* 0x000fc800078e0010 */
[----:B------:R-:W-:Y:S01]  /*5f70*/  IMAD R3, R3, R15, R0 ;  /* 0x0000000f03037224 */ /* 0x000fe200078e0200 */
[----:B------:R-:W-:Y:S02]  /*5f80*/  I2FP.F32.U32 R0, R24 ;  /* 0x0000001800007245 */ /* 0x000fe40000201000 */
[----:B------:R-:W3:Y:S01]  /*5f90*/  LDC R26, c[0x0][0x658] ;  /* 0x00019600ff1a7b82 */ /* 0x000ee20000000800 */
[----:B------:R-:W-:Y:S01]  /*5fa0*/  IMAD.IADD R3, R5, 0x1, R3 ;  /* 0x0000000105037824 */ /* 0x000fe200078e0203 */
[----:B--2---:R-:W-:Y:S01]  /*5fb0*/  ISETP.NE.U32.AND P0, PT, R28, RZ, PT ;  /* 0x000000ff1c00720c */ /* 0x004fe20003f05070 */
[----:B------:R-:W-:Y:S01]  /*5fc0*/  FMUL R0, R0, UR4 ;  /* 0x0000000400007c20 */ /* 0x000fe20008400000 */
[----:B------:R-:W-:Y:S02]  /*5fd0*/  IMAD.MOV.U32 R5, RZ, RZ, -0x1 ;  /* 0xffffffffff057424 */ /* 0x000fe400078e00ff */
[----:B------:R-:W-:Y:S01]  /*5fe0*/  ISETP.NE.AND.EX P0, PT, R29, RZ, PT, P0 ;  /* 0x000000ff1d00720c */ /* 0x000fe20003f05300 */
[----:B------:R2:W4:Y:S01]  /*5ff0*/  F2I.U32.TRUNC.NTZ R13, R0 ;  /* 0x00000000000d7305 */ /* 0x000522000020f000 */
[----:B------:R-:W2:Y:S01]  /*6000*/  LDC R15, c[0x0][0x148] ;  /* 0x00005200ff0f7b82 */ /* 0x000ea20000000800 */
[----:B0-----:R-:W-:-:S02]  /*6010*/  SHF.R.U64 R12, R4, R6, R3 ;  /* 0x00000006040c7219 */ /* 0x001fc40000001203 */
[----:B------:R-:W-:-:S05]  /*6020*/  SHF.R.U32.HI R3, RZ, R6, R3 ;  /* 0x00000006ff037219 */ /* 0x000fca0000011603 */
[----:B------:R-:W0:Y:S01]  /*6030*/  LDC R20, c[0x0][0x600] ;  /* 0x00018000ff147b82 */ /* 0x000e220000000800 */
[-CC-:B-1----:R-:W-:Y:S02]  /*6040*/  SHF.R.U64 R10, R12, R8.reuse, R3.reuse ;  /* 0x000000080c0a7219 */ /* 0x182fe40000001203 */
[----:B------:R-:W-:-:S05]  /*6050*/  SHF.R.U32.HI R3, RZ, R8, R3 ;  /* 0x00000008ff037219 */ /* 0x000fca0000011603 */
[----:B------:R-:W1:Y:S01]  /*6060*/  LDC R27, c[0x0][0x648] ;  /* 0x00019200ff1b7b82 */ /* 0x000e620000000800 */
[-C--:B---3--:R-:W-:Y:S02]  /*6070*/  SHF.L.U32 R4, R5, R26.reuse, RZ ;  /* 0x0000001a05047219 */ /* 0x088fe400000006ff */
[-CC-:B------:R-:W-:Y:S02]  /*6080*/  SHF.R.U64 R14, R10, R26.reuse, R3.reuse ;  /* 0x0000001a0a0e7219 */ /* 0x180fe40000001203 */
[----:B------:R-:W-:Y:S02]  /*6090*/  SHF.R.U32.HI R5, RZ, R26, R3 ;  /* 0x0000001aff057219 */ /* 0x000fe40000011603 */
[----:B------:R-:W-:Y:S01]  /*60a0*/  LOP3.LUT R25, RZ, R4, RZ, 0x33, !PT ;  /* 0x00000004ff197212 */ /* 0x000fe200078e33ff */
[----:B------:R-:W3:Y:S01]  /*60b0*/  LDC R30, c[0x0][0x638] ;  /* 0x00018e00ff1e7b82 */ /* 0x000ee20000000800 */
[----:B------:R-:W-:Y:S01]  /*60c0*/  SHF.L.U32 R26, R7, R26, RZ ;  /* 0x0000001a071a7219 */ /* 0x000fe200000006ff */
[----:B------:R-:W-:-:S06]  /*60d0*/  IMAD.MOV.U32 R4, RZ, RZ, R14 ;  /* 0x000000ffff047224 */ /* 0x000fcc00078e000e */
[----:B------:R-:W0:Y:S01]  /*60e0*/  LDC R31, c[0x0][0x610] ;  /* 0x00018400ff1f7b82 */ /* 0x000e220000000800 */
[----:B----4-:R-:W-:Y:S05]  /*60f0*/  @!P0 BRA `(.L_x_157) ;  /* 0x0000000000288947 */ /* 0x010fea0003800000 */
[----:B------:R-:W4:Y:S02]  /*6100*/  LDC R3, c[0x0][0x64c] ;  /* 0x00019300ff037b82 */ /* 0x000f240000000800 */
[----:B----4-:R-:W-:-:S05]  /*6110*/  IADD3 R3, P0, R14, R3, RZ ;  /* 0x000000030e037210 */ /* 0x010fca0007f1e0ff */
        /* <DEDUP_REMOVED lines=8> */
.L_x_157:
[----:B------:R-:W-:Y:S01]  /*61a0*/  ISETP.NE.AND P0, PT, R2, 0x1, PT ;  /* 0x000000010200780c */ /* 0x000fe20003f05270 */
[----:B0-----:R-:W-:Y:S01]  /*61b0*/  VIADD R7, R20, 0xffffffff ;  /* 0xffffffff14077836 */ /* 0x001fe20000000000 */
[----:B-12---:R-:W-:Y:S01]  /*61c0*/  SHF.R.U64 R0, R4, R27, R5 ;  /* 0x0000001b04007219 */ /* 0x006fe20000001205 */
[----:B------:R-:W-:Y:S01]  /*61d0*/  IMAD.MOV R13, RZ, RZ, -R13 ;  /* 0x000000ffff0d7224 */ /* 0x000fe200078e0a0d */
[----:B------:R-:W-:Y:S01]  /*61e0*/  LOP3.LUT R5, R10, R25, RZ, 0xc0, !PT ;  /* 0x000000190a057212 */ /* 0x000fe200078ec0ff */
[----:B------:R-:W-:Y:S01]  /*61f0*/  IMAD.MOV.U32 R4, RZ, RZ, 0x1 ;  /* 0x00000001ff047424 */ /* 0x000fe200078e00ff */
[----:B------:R-:W-:Y:S01]  /*6200*/  LOP3.LUT R12, R12, R7, RZ, 0xc0, !PT ;  /* 0x000000070c0c7212 */ /* 0x000fe200078ec0ff */
[----:B------:R-:W-:Y:S02]  /*6210*/  IMAD.MOV R3, RZ, RZ, -R0 ;  /* 0x000000ffff037224 */ /* 0x000fe400078e0a00 */
[----:B------:R-:W-:Y:S02]  /*6220*/  IMAD R0, R26, R0, R5 ;  /* 0x000000001a007224 */ /* 0x000fe400078e0205 */
[----:B---3--:R-:W-:-:S02]  /*6230*/  IMAD R3, R3, R30, R14 ;  /* 0x0000001e03037224 */ /* 0x008fc400078e020e */
[----:B------:R-:W-:Y:S02]  /*6240*/  @P0 IMAD R21, R15, R13, R24 ;  /* 0x0000000d0f150224 */ /* 0x000fe400078e0218 */
[----:B------:R-:W-:Y:S01]  /*6250*/  IMAD R5, R3, R20, R12 ;  /* 0x0000001403057224 */ /* 0x000fe200078e020c */
[----:B------:R-:W-:Y:S01]  /*6260*/  PRMT R3, R4, 0x7610, R3 ;  /* 0x0000761004037816 */ /* 0x000fe20000000003 */
[----:B------:R-:W-:-:S05]  /*6270*/  IMAD R0, R0, R31, R21 ;  /* 0x0000001f00007224 */ /* 0x000fca00078e0215 */
[----:B------:R-:W-:Y:S02]  /*6280*/  SEL R92, R5, R0, !P0 ;  /* 0x00000000055c7207 */ /* 0x000fe40004000000 */
[----:B------:R-:W-:-:S07]  /*6290*/  SEL R0, R0, R5, !P0 ;  /* 0x0000000500007207 */ /* 0x000fce0004000000 */
.L_x_155:
[----:B------:R-:W-:Y:S01]  /*62a0*/  LOP3.LUT P0, RZ, R3, 0xff, RZ, 0xc0, !PT ;  /* 0x000000ff03ff7812 */ /* 0x000fe2000780c0ff */
[----:B------:R-:W-:-:S12]  /*62b0*/  IMAD.MOV.U32 R91, RZ, RZ, R0 ;  /* 0x000000ffff5b7224 */ /* 0x000fd800078e0000 */
[----:B------:R-:W-:Y:S05]  /*62c0*/  @P0 BRA `(.L_x_158) ;  /* 0xffffffac00300947 */ /* 0x000fea000383ffff */
[----:B------:R-:W-:Y:S05]  /*62d0*/  EXIT ;  /* 0x000000000000794d */ /* 0x000fea0003800000 */
.L_x_3:
[----:B0-----:R-:W-:Y:S01]  /*62e0*/  ULDC.64 UR4, c[0x0][0x650] ;  /* 0x0001940000047ab9 */ /* 0x001fe20000000a00 */
        /* <DEDUP_REMOVED lines=25> */
.L_x_160:
[--C-:B------:R-:W-:Y:S01]  /*6480*/  SHF.R.U64 R12, R10, R14, R11.reuse ;  /* 0x0000000e0a0c7219 */ /* 0x100fe2000000120b */
[----:B------:R-:W0:Y:S01]  /*6490*/  LDC R22, c[0x0][0x618] ;  /* 0x00018600ff167b82 */ /* 0x000e220000000800 */
[----:B------:R-:W-:Y:S01]  /*64a0*/  I2FP.F32.U32 R6, R4 ;  /* 0x0000000400067245 */ /* 0x000fe20000201000 */
[----:B------:R-:W-:Y:S01]  /*64b0*/  ULDC UR4, c[0x0][0x150] ;  /* 0x0000540000047ab9 */ /* 0x000fe20000000800 */
[----:B------:R-:W-:Y:S02]  /*64c0*/  SHF.R.U32.HI R5, RZ, R14, R11 ;  /* 0x0000000eff057219 */ /* 0x000fe4000001160b */
[----:B------:R-:W-:Y:S01]  /*64d0*/  IADD3 R9, P0, RZ, -R12, RZ ;  /* 0x8000000cff097210 */ /* 0x000fe20007f1e0ff */
[----:B------:R-:W-:Y:S01]  /*64e0*/  FMUL R11, R6, UR4 ;  /* 0x00000004060b7c20 */ /* 0x000fe20008400000 */
[----:B------:R-:W-:Y:S01]  /*64f0*/  ULDC UR4, c[0x0][0x154] ;  /* 0x0000550000047ab9 */ /* 0x000fe20000000800 */
[----:B------:R-:W1:Y:S02]  /*6500*/  LDC.64 R24, c[0x0][0x640] ;  /* 0x00019000ff187b82 */ /* 0x000e640000000a00 */
[----:B------:R-:W-:-:S02]  /*6510*/  IMAD.X R5, RZ, RZ, ~R5, P0 ;  /* 0x000000ffff057224 */ /* 0x000fc400000e0e05 */
[----:B------:R-:W2:Y:S01]  /*6520*/  F2I.U32.TRUNC.NTZ R11, R11 ;  /* 0x0000000b000b7305 */ /* 0x000ea2000020f000 */
[----:B------:R-:W-:-:S03]  /*6530*/  IMAD.WIDE.U32 R6, R9, R20, R16 ;  /* 0x0000001409067225 */ /* 0x000fc600078e0010 */
[----:B------:R-:W3:Y:S01]  /*6540*/  LDC R13, c[0x0][0x144] ;  /* 0x00005100ff0d7b82 */ /* 0x000ee20000000800 */
[----:B------:R-:W-:-:S04]  /*6550*/  IMAD R8, R5, R20, RZ ;  /* 0x0000001405087224 */ /* 0x000fc800078e02ff */
[----:B------:R-:W-:Y:S02]  /*6560*/  IMAD R5, R9, R21, R8 ;  /* 0x0000001509057224 */ /* 0x000fe400078e0208 */
[----:B------:R-:W-:Y:S01]  /*6570*/  IMAD.MOV.U32 R8, RZ, RZ, -0x1 ;  /* 0xffffffffff087424 */ /* 0x000fe200078e00ff */
[----:B------:R-:W4:Y:S01]  /*6580*/  LDC R14, c[0x0][0x608] ;  /* 0x00018200ff0e7b82 */ /* 0x000f220000000800 */
[----:B------:R-:W-:Y:S01]  /*6590*/  IMAD.IADD R5, R7, 0x1, R5 ;  /* 0x0000000107057824 */ /* 0x000fe200078e0205 */
[----:B------:R-:W-:-:S04]  /*65a0*/  I2FP.F32.U32 R7, R3 ;  /* 0x0000000300077245 */ /* 0x000fc80000201000 */
[-C--:B0-----:R-:W-:Y:S01]  /*65b0*/  SHF.R.U64 R10, R6, R22.reuse, R5 ;  /* 0x00000016060a7219 */ /* 0x081fe20000001205 */
[----:B--2---:R-:W-:Y:S01]  /*65c0*/  IMAD.MOV R6, RZ, RZ, -R11 ;  /* 0x000000ffff067224 */ /* 0x004fe200078e0a0b */
[----:B------:R-:W0:Y:S01]  /*65d0*/  LDC R9, c[0x0][0x658] ;  /* 0x00019600ff097b82 */ /* 0x000e220000000800 */
[----:B-1----:R-:W-:Y:S01]  /*65e0*/  ISETP.NE.U32.AND P0, PT, R24, RZ, PT ;  /* 0x000000ff1800720c */ /* 0x002fe20003f05070 */
[----:B------:R-:W-:Y:S01]  /*65f0*/  FMUL R7, R7, UR4 ;  /* 0x0000000407077c20 */ /* 0x000fe20008400000 */
[----:B------:R-:W-:Y:S02]  /*6600*/  SHF.R.U32.HI R5, RZ, R22, R5 ;  /* 0x00000016ff057219 */ /* 0x000fe40000011605 */
[----:B------:R-:W-:-:S03]  /*6610*/  ISETP.NE.AND.EX P0, PT, R25, RZ, PT, P0 ;  /* 0x000000ff1900720c */ /* 0x000fc60003f05300 */
[----:B------:R-:W1:Y:S01]  /*6620*/  LDC R20, c[0x0][0x148] ;  /* 0x00005200ff147b82 */ /* 0x000e620000000800 */
[----:B---3--:R-:W-:Y:S02]  /*6630*/  IMAD R23, R13, R6, R4 ;  /* 0x000000060d177224 */ /* 0x008fe400078e0204 */
[----:B------:R-:W-:-:S05]  /*6640*/  IMAD.MOV.U32 R6, RZ, RZ, 0x1 ;  /* 0x00000001ff067424 */ /* 0x000fca00078e00ff */
[----:B------:R-:W2:Y:S01]  /*6650*/  LDC R21, c[0x0][0x600] ;  /* 0x00018000ff157b82 */ /* 0x000ea20000000800 */
[-CC-:B----4-:R-:W-:Y:S02]  /*6660*/  SHF.R.U64 R13, R10, R14.reuse, R5.reuse ;  /* 0x0000000e0a0d7219 */ /* 0x190fe40000001205 */
[----:B------:R-:W-:Y:S02]  /*6670*/  SHF.R.U32.HI R4, RZ, R14, R5 ;  /* 0x0000000eff047219 */ /* 0x000fe40000011605 */
[----:B------:R3:W4:Y:S03]  /*6680*/  F2I.U32.TRUNC.NTZ R14, R7 ;  /* 0x00000007000e7305 */ /* 0x000726000020f000 */
[----:B------:R-:W1:Y:S01]  /*6690*/  LDC R26, c[0x0][0x648] ;  /* 0x00019200ff1a7b82 */ /* 0x000e620000000800 */
[-C--:B0-----:R-:W-:Y:S02]  /*66a0*/  SHF.R.U64 R15, R13, R9.reuse, R4 ;  /* 0x000000090d0f7219 */ /* 0x081fe40000001204 */
[----:B------:R-:W-:-:S02]  /*66b0*/  SHF.L.U32 R8, R8, R9, RZ ;  /* 0x0000000908087219 */ /* 0x000fc400000006ff */
[-C--:B------:R-:W-:Y:S01]  /*66c0*/  SHF.R.U32.HI R5, RZ, R9.reuse, R4 ;  /* 0x00000009ff057219 */ /* 0x080fe20000011604 */
[----:B------:R-:W-:Y:S01]  /*66d0*/  IMAD.MOV.U32 R4, RZ, RZ, R15 ;  /* 0x000000ffff047224 */ /* 0x000fe200078e000f */
[----:B------:R-:W-:Y:S01]  /*66e0*/  SHF.L.U32 R22, R6, R9, RZ ;  /* 0x0000000906167219 */ /* 0x000fe200000006ff */
[----:B------:R-:W0:Y:S01]  /*66f0*/  LDC R27, c[0x0][0x638] ;  /* 0x00018e00ff1b7b82 */ /* 0x000e220000000800 */
[----:B------:R-:W-:-:S07]  /*6700*/  LOP3.LUT R28, RZ, R8, RZ, 0x33, !PT ;  /* 0x00000008ff1c7212 */ /* 0x000fce00078e33ff */
        /* <DEDUP_REMOVED lines=12> */
.L_x_161:
[----:B------:R-:W-:Y:S01]  /*67d0*/  ISETP.NE.AND P0, PT, R2, 0x1, PT ;  /* 0x000000010200780c */ /* 0x000fe20003f05270 */
[----:B--2---:R-:W-:Y:S01]  /*67e0*/  VIADD R7, R21, 0xffffffff ;  /* 0xffffffff15077836 */ /* 0x004fe20000000000 */
[----:B-1----:R-:W-:Y:S01]  /*67f0*/  SHF.R.U64 R5, R4, R26, R5 ;  /* 0x0000001a04057219 */ /* 0x002fe20000001205 */
[----:B------:R-:W-:Y:S01]  /*6800*/  IMAD.MOV R14, RZ, RZ, -R14 ;  /* 0x000000ffff0e7224 */ /* 0x000fe200078e0a0e */
[----:B------:R-:W-:Y:S01]  /*6810*/  LOP3.LUT R4, R13, R28, RZ, 0xc0, !PT ;  /* 0x0000001c0d047212 */ /* 0x000fe200078ec0ff */
[----:B------:R-:W-:Y:S01]  /*6820*/  IMAD.MOV.U32 R8, RZ, RZ, R12 ;  /* 0x000000ffff087224 */ /* 0x000fe200078e000c */
[----:B------:R-:W-:Y:S01]  /*6830*/  LOP3.LUT R10, R10, R7, RZ, 0xc0, !PT ;  /* 0x000000070a0a7212 */ /* 0x000fe200078ec0ff */
[----:B------:R-:W-:Y:S02]  /*6840*/  IMAD.MOV R6, RZ, RZ, -R5 ;  /* 0x000000ffff067224 */ /* 0x000fe400078e0a05 */
[----:B------:R-:W-:-:S04]  /*6850*/  IMAD R4, R22, R5, R4 ;  /* 0x0000000516047224 */ /* 0x000fc800078e0204 */
[----:B------:R-:W-:Y:S02]  /*6860*/  @P0 IMAD R23, R20, R14, R3 ;  /* 0x0000000e14170224 */ /* 0x000fe400078e0203 */
[----:B0-----:R-:W-:Y:S02]  /*6870*/  IMAD R3, R6, R27, R15 ;  /* 0x0000001b06037224 */ /* 0x001fe400078e020f */
[----:B------:R-:W-:Y:S02]  /*6880*/  IMAD R7, R4, R29, R23 ;  /* 0x0000001d04077224 */ /* 0x000fe400078e0217 */
[----:B------:R-:W-:Y:S02]  /*6890*/  IMAD R4, R3, R21, R10 ;  /* 0x0000001503047224 */ /* 0x000fe400078e020a */
[----:B------:R-:W-:-:S03]  /*68a0*/  IMAD.MOV.U32 R6, RZ, RZ, 0x1 ;  /* 0x00000001ff067424 */ /* 0x000fc600078e00ff */
[----:B------:R-:W-:Y:S02]  /*68b0*/  SEL R9, R4, R7, !P0 ;  /* 0x0000000704097207 */ /* 0x000fe40004000000 */
[----:B------:R-:W-:-:S07]  /*68c0*/  SEL R7, R7, R4, !P0 ;  /* 0x0000000407077207 */ /* 0x000fce0004000000 */
.L_x_159:
[----:B------:R-:W-:-:S08]  /*68d0*/  NOP ;  /* 0x0000000000007918 */ /* 0x000fd00000000000 */
[----:B------:R-:W0:-:S00]  /*68e0*/  USETMAXREG.DEALLOC.CTAPOOL 0x28 ;  /* 0x00000028000079c8 */ /* 0x000e0000080e0500 */
[----:B0-----:R-:W-:-:S13]  /*68f0*/  ISETP.NE.AND P0, PT, R0, RZ, PT ;  /* 0x000000ff0000720c */ /* 0x001fda0003f05270 */
[----:B------:R-:W-:Y:S05]  /*6900*/  @P0 EXIT ;  /* 0x000000000000094d */ /* 0x000fea0003800000 */
[----:B------:R-:W-:Y:S01]  /*6910*/  LOP3.LUT P0, RZ, R6, 0xff, RZ, 0xc0, !PT ;  /* 0x000000ff06ff7812 */ /* 0x000fe2000780c0ff */
[----:B------:R-:W-:Y:S02]  /*6920*/  IMAD.MOV.U32 R0, RZ, RZ, 0x1 ;  /* 0x00000001ff007424 */ /* 0x000fe400078e00ff */
[----:B------:R-:W-:-:S10]  /*6930*/  IMAD.MOV.U32 R12, RZ, RZ, RZ ;  /* 0x000000ffff0c7224 */ /* 0x000fd400078e00ff */
[----:B------:R-:W-:Y:S05]  /*6940*/  @!P0 BRA `(.L_x_162) ;  /* 0x0000000c00308947 */ /* 0x000fea0003800000 */
[----:B------:R-:W0:Y:S01]  /*6950*/  LDC R0, c[0x0][0x28c] ;  /* 0x0000a300ff007b82 */ /* 0x000e220000000800 */
[----:B------:R-:W-:Y:S01]  /*6960*/  ULDC UR5, c[0x0][0x600] ;  /* 0x0001800000057ab9 */ /* 0x000fe20000000800 */
[----:B------:R-:W-:Y:S01]  /*6970*/  ULDC UR4, c[0x0][0xc] ;  /* 0x0000030000047ab9 */ /* 0x000fe20000000800 */
[----:B------:R-:W-:Y:S01]  /*6980*/  UIADD3 UR16, UR5, -0x1, URZ ;  /* 0xffffffff05107890 */ /* 0x000fe2000fffe03f */
[C---:B------:R-:W-:Y:S01]  /*6990*/  LOP3.LUT P2, RZ, R18.reuse, 0x7f, RZ, 0xc0, !PT ;  /* 0x0000007f12ff7812 */ /* 0x040fe2000784c0ff */
[----:B------:R-:W-:Y:S01]  /*69a0*/  ULDC UR6, c[0x0][0x658] ;  /* 0x0001960000067ab9 */ /* 0x000fe20000000800 */
[----:B------:R-:W-:Y:S01]  /*69b0*/  ULDC UR5, c[0x0][0x10] ;  /* 0x0000040000057ab9 */ /* 0x000fe20000000800 */
[----:B------:R-:W-:Y:S01]  /*69c0*/  UMOV UR7, 0xffffffff ;  /* 0xffffffff00077882 */ /* 0x000fe20000000000 */
[----:B------:R-:W-:Y:S01]  /*69d0*/  UMOV UR8, 0x1 ;  /* 0x0000000100087882 */ /* 0x000fe20000000000 */
[----:B------:R-:W-:Y:S01]  /*69e0*/  UIMAD.WIDE.U32 UR4, UR4, UR5, URZ ;  /* 0x00000005040472a5 */ /* 0x000fe2000f8e003f */
[----:B------:R-:W-:Y:S01]  /*69f0*/  LOP3.LUT P0, RZ, R18, 0x1f, RZ, 0xc0, !PT ;  /* 0x0000001f12ff7812 */ /* 0x000fe2000780c0ff */
[----:B------:R-:W-:Y:S01]  /*6a00*/  USHF.L.U32 UR7, UR7, UR6, URZ ;  /* 0x0000000607077299 */ /* 0x000fe2000800063f */
[----:B------:R-:W-:Y:S01]  /*6a10*/  BSSY B0, `(.L_x_162) ;  /* 0x00000bf000007945 */ /* 0x000fe20003800000 */
[----:B------:R-:W-:Y:S01]  /*6a20*/  USHF.L.U32 UR18, UR8, UR6, URZ ;  /* 0x0000000608127299 */ /* 0x000fe2000800063f */
[----:B------:R-:W-:Y:S01]  /*6a30*/  IMAD.MOV.U32 R13, RZ, RZ, 0x1 ;  /* 0x00000001ff0d7424 */ /* 0x000fe200078e00ff */
[----:B------:R-:W-:Y:S01]  /*6a40*/  LOP3.LUT R11, R19, 0x2, RZ, 0xfc, !PT ;  /* 0x00000002130b7812 */ /* 0x000fe200078efcff */
[----:B------:R-:W-:Y:S01]  /*6a50*/  ULDC UR6, c[0x0][0x14] ;  /* 0x0000050000067ab9 */ /* 0x000fe20000000800 */
[----:B------:R-:W-:Y:S01]  /*6a60*/  PLOP3.LUT P0, PT, P0, P2, PT, 0x8a, 0x0 ;  /* 0x000000000000781c */ /* 0x000fe20000705172 */
[----:B------:R-:W-:Y:S01]  /*6a70*/  UIMAD.WIDE.U32 UR20, UR4, UR6, URZ ;  /* 0x00000006041472a5 */ /* 0x000fe2000f8e003f */
[----:B------:R-:W-:Y:S01]  /*6a80*/  IMAD.MOV.U32 R12, RZ, RZ, RZ ;  /* 0x000000ffff0c7224 */ /* 0x000fe200078e00ff */
[----:B------:R-:W-:-:S02]  /*6a90*/  UIMAD UR13, UR5, UR6, URZ ;  /* 0x00000006050d72a4 */ /* 0x000fc4000f8e023f */
[----:B------:R-:W-:Y:S01]  /*6aa0*/  ULOP3.LUT UR17, URZ, UR7, URZ, 0x33, !UPT ;  /* 0x000000073f117292 */ /* 0x000fe2000f8e333f */
[----:B0-----:R-:W-:Y:S01]  /*6ab0*/  VIADD R0, R0, 0x1f ;  /* 0x0000001f00007836 */ /* 0x001fe20000000000 */
[----:B------:R-:W-:Y:S01]  /*6ac0*/  UIADD3 UR13, UR21, UR13, URZ ;  /* 0x0000000d150d7290 */ /* 0x000fe2000fffe03f */
[----:B------:R-:W-:-:S03]  /*6ad0*/  ULDC.64 UR22, c[0x0][0x198] ;  /* 0x0000660000167ab9 */ /* 0x000fc60000000a00 */
[----:B------:R-:W-:-:S04]  /*6ae0*/  SHF.R.S32.HI R3, RZ, 0x1f, R0 ;  /* 0x0000001fff037819 */ /* 0x000fc80000011400 */
[----:B------:R-:W-:Y:S01]  /*6af0*/  LEA.HI R3, R3, R0, RZ, 0x5 ;  /* 0x0000000003037211 */ /* 0x000fe200078f28ff */
[----:B------:R-:W-:-:S03]  /*6b00*/  IMAD.MOV.U32 R0, RZ, RZ, 0x1 ;  /* 0x00000001ff007424 */ /* 0x000fc600078e00ff */
[----:B------:R-:W-:-:S05]  /*6b10*/  SHF.R.S32.HI R3, RZ, 0x5, R3 ;  /* 0x00000005ff037819 */ /* 0x000fca0000011403 */
[----:B------:R-:W-:-:S07]  /*6b20*/  VIADD R10, R3, 0x1 ;  /* 0x00000001030a7836 */ /* 0x000fce0000000000 */
.L_x_174:
[----:B------:R-:W-:-:S03]  /*6b30*/  UMOV UR4, 0xffffffff ;  /* 0xffffffff00047882 */ /* 0x000fc60000000000 */
[----:B------:R-:W-:Y:S05]  /*6b40*/  BRA.DIV UR4, `(.L_x_163) ;  /* 0x0000001204087947 */ /* 0x000fea000b800000 */
[----:B------:R-:W-:-:S13]  /*6b50*/  ELECT P6, URZ, PT ;  /* 0x00000000003f782f */ /* 0x000fda00038c0000 */
.L_x_188:
[----:B------:R-:W0:Y:S01]  /*6b60*/  LDC R4, c[0x0][0x28c] ;  /* 0x0000a300ff047b82 */ /* 0x000e220000000800 */
[----:B------:R-:W-:Y:S01]  /*6b70*/  BSSY B1, `(.L_x_164) ;  /* 0x0000035000017945 */ /* 0x000fe20003800000 */
[----:B0-----:R-:W-:-:S13]  /*6b80*/  ISETP.LT.OR P6, PT, R4, 0x1, !P6 ;  /* 0x000000010400780c */ /* 0x001fda00077c1670 */
[----:B------:R-:W-:Y:S05]  /*6b90*/  @P6 BRA `(.L_x_165) ;  /* 0x0000000000c86947 */ /* 0x000fea0003800000 */
[----:B------:R-:W-:Y:S02]  /*6ba0*/  IMAD.SHL.U32 R15, R9, 0x80, RZ ;  /* 0x00000080090f7824 */ /* 0x000fe400078e00ff */
[----:B------:R-:W-:Y:S02]  /*6bb0*/  IMAD.SHL.U32 R18, R7, 0x80, RZ ;  /* 0x0000008007127824 */ /* 0x000fe400078e00ff */
[----:B------:R-:W-:Y:S02]  /*6bc0*/  IMAD.MOV.U32 R20, RZ, RZ, RZ ;  /* 0x000000ffff147224 */ /* 0x000fe400078e00ff */
[----:B------:R-:W-:Y:S02]  /*6bd0*/  IMAD.MOV.U32 R4, RZ, RZ, R10 ;  /* 0x000000ffff047224 */ /* 0x000fe400078e000a */
[----:B------:R-:W-:Y:S02]  /*6be0*/  IMAD.MOV.U32 R5, RZ, RZ, R0 ;  /* 0x000000ffff057224 */ /* 0x000fe400078e0000 */
[----:B------:R-:W-:-:S07]  /*6bf0*/  IMAD.MOV.U32 R6, RZ, RZ, R12 ;  /* 0x000000ffff067224 */ /* 0x000fce00078e000c */
.L_x_169:
[----:B------:R-:W0:Y:S01]  /*6c00*/  S2R R14, SR_CgaCtaId ;  /* 0x00000000000e7919 */ /* 0x000e220000008800 */
[----:B------:R-:W-:Y:S01]  /*6c10*/  MOV R7, 0x400 ;  /* 0x0000040000077802 */ /* 0x000fe20000000f00 */
[----:B------:R-:W1:Y:S03]  /*6c20*/  @!P2 LDC R9, c[0x0][0x500] ;  /* 0x00014000ff09ab82 */ /* 0x000e660000000800 */
[----:B0-----:R-:W-:Y:S02]  /*6c30*/  LEA R21, R14, R7, 0x18 ;  /* 0x000000070e157211 */ /* 0x001fe400078ec0ff */
[----:B------:R-:W-:-:S03]  /*6c40*/  SHF.L.U32 R7, R5, 0x1f, RZ ;  /* 0x0000001f05077819 */ /* 0x000fc600000006ff */
[----:B------:R-:W-:-:S04]  /*6c50*/  IMAD R14, R6, 0x8, R21 ;  /* 0x00000008060e7824 */ /* 0x000fc800078e0215 */
[----:B------:R-:W0:Y:S02]  /*6c60*/  SYNCS.PHASECHK.TRANS64.TRYWAIT P1, [R14+URZ+0x38], R7 ;  /* 0x000038070e0075a7 */ /* 0x000e24000802017f */
[----:B01----:R-:W-:Y:S05]  /*6c70*/  @!P1 BRA `(.L_x_166) ;  /* 0x0000000c00dc9947 */ /* 0x003fea0003800000 */
.L_x_189:
[----:B0-----:R-:W-:Y:S01]  /*6c80*/  PRMT R7, R11, 0x9910, RZ ;  /* 0x000099100b077816 */ /* 0x001fe200000000ff */
[----:B------:R0:W-:Y:S03]  /*6c90*/  @!P2 SYNCS.ARRIVE.TRANS64 RZ, [R14+URZ], R9 ;  /* 0x000000090effa9a7 */ /* 0x0001e6000800003f */
[----:B------:R-:W-:-:S13]  /*6ca0*/  ISETP.NE.AND P1, PT, R7, 0x2, PT ;  /* 0x000000020700780c */ /* 0x000fda0003f25270 */
[----:B0-----:R-:W-:Y:S05]  /*6cb0*/  @P1 BRA `(.L_x_167) ;  /* 0x0000000000041947 */ /* 0x001fea0003800000 */
[----:B------:R-:W-:Y:S01]  /*6cc0*/  BPT.TRAP 0x1 ;  /* 0x000000040000795c */ /* 0x000fe20000300000 */
.L_x_167:
[----:B------:R-:W-:Y:S05]  /*6cd0*/  @P0 BRA `(.L_x_168) ;  /* 0x0000000000040947 */ /* 0x000fea0003800000 */
[----:B------:R-:W-:Y:S01]  /*6ce0*/  BPT.TRAP 0x1 ;  /* 0x000000040000795c */ /* 0x000fe20000300000 */
.L_x_168:
[----:B------:R-:W-:Y:S01]  /*6cf0*/  IMAD R21, R6, 0x2000, R21 ;  /* 0x0000200006157824 */ /* 0x000fe200078e0215 */
[----:B------:R-:W-:Y:S01]  /*6d00*/  R2UR UR9, R14 ;  /* 0x000000000e0972ca */ /* 0x000fe200000e0000 */
[----:B------:R-:W-:Y:S01]  /*6d10*/  VIADD R4, R4, 0xffffffff ;  /* 0xffffffff04047836 */ /* 0x000fe20000000000 */
[----:B------:R-:W-:Y:S01]  /*6d20*/  UIADD3 UR4, UP0, UR22, 0xf0, URZ ;  /* 0x000000f016047890 */ /* 0x000fe2000ff1e03f */
[----:B------:R-:W-:Y:S01]  /*6d30*/  R2UR UR11, R18 ;  /* 0x00000000120b72ca */ /* 0x000fe200000e0000 */
[----:B------:R-:W-:Y:S01]  /*6d40*/  UIADD3 UR24, UP1, UR22, 0x1f0, URZ ;  /* 0x000001f016187890 */ /* 0x000fe2000ff3e03f */
[----:B------:R-:W-:Y:S01]  /*6d50*/  R2UR UR8, R21 ;  /* 0x00000000150872ca */ /* 0x000fe200000e0000 */
[----:B------:R-:W-:Y:S01]  /*6d60*/  UIADD3.X UR5, URZ, UR23, URZ, UP0, !UPT ;  /* 0x000000173f057290 */ /* 0x000fe200087fe43f */
[----:B------:R-:W-:Y:S01]  /*6d70*/  R2UR UR10, R20 ;  /* 0x00000000140a72ca */ /* 0x000fe200000e0000 */
[----:B------:R-:W-:Y:S01]  /*6d80*/  VIADD R6, R6, 0x1 ;  /* 0x0000000106067836 */ /* 0x000fe20000000000 */
[----:B------:R-:W-:Y:S01]  /*6d90*/  R2UR UR12, R8 ;  /* 0x00000000080c72ca */ /* 0x000fe200000e0000 */
[----:B------:R-:W-:Y:S01]  /*6da0*/  UIADD3.X UR25, URZ, UR23, URZ, UP1, !UPT ;  /* 0x000000173f197290 */ /* 0x000fe20008ffe43f */
[----:B------:R-:W-:Y:S01]  /*6db0*/  R2UR UR19, R15 ;  /* 0x000000000f1372ca */ /* 0x000fe200000e0000 */
[----:B------:R-:W-:Y:S01]  /*6dc0*/  UMOV UR6, 0x0 ;  /* 0x0000000000067882 */ /* 0x000fe20000000000 */
[----:B------:R-:W-:Y:S01]  /*6dd0*/  ISETP.GT.AND P3, PT, R4, 0x1, PT ;  /* 0x000000010400780c */ /* 0x000fe20003f64270 */
[----:B------:R-:W-:Y:S01]  /*6de0*/  UMOV UR7, 0x10000000 ;  /* 0x1000000000077882 */ /* 0x000fe20000000000 */
[----:B------:R-:W-:Y:S01]  /*6df0*/  ISETP.NE.AND P1, PT, R6, 0x7, PT ;  /* 0x000000070600780c */ /* 0x000fe20003f25270 */
[----:B------:R-:W-:-:S02]  /*6e00*/  VIADD R20, R20, 0x20 ;  /* 0x0000002014147836 */ /* 0x000fc40000000000 */
[----:B------:R-:W-:Y:S01]  /*6e10*/  UIADD3 UR14, UR8, 0x180, URZ ;  /* 0x00000180080e7890 */ /* 0x000fe2000fffe03f */
[----:B------:R-:W-:Y:S01]  /*6e20*/  SEL R14, RZ, 0x1, P1 ;  /* 0x00000001ff0e7807 */ /* 0x000fe20000800000 */
[----:B------:R-:W-:Y:S01]  /*6e30*/  UIADD3 UR15, UR8, 0xe180, URZ ;  /* 0x0000e180080f7890 */ /* 0x000fe2000fffe03f */
[----:B------:R-:W-:Y:S02]  /*6e40*/  SEL R6, R6, RZ, P1 ;  /* 0x000000ff06067207 */ /* 0x000fe40000800000 */
[----:B------:R-:W-:Y:S02]  /*6e50*/  LOP3.LUT R5, R5, R14, RZ, 0x3c, !PT ;  /* 0x0000000e05057212 */ /* 0x000fe400078e3cff */
[----:B------:R-:W-:Y:S02]  /*6e60*/  UMOV UR8, UR14 ;  /* 0x0000000e00087c82 */ /* 0x000fe40008000000 */
[----:B------:R0:W-:Y:S02]  /*6e70*/  UTMALDG.3D [UR8], [UR4], desc[UR6] ;  /* 0x00000608040075b4 */ /* 0x0001e40008011000 */
[----:B0-----:R-:W-:Y:S01]  /*6e80*/  UMOV UR8, UR15 ;  /* 0x0000000f00087c82 */ /* 0x001fe20008000000 */
[----:B------:R-:W-:-:S02]  /*6e90*/  UMOV UR11, UR19 ;  /* 0x00000013000b7c82 */ /* 0x000fc40008000000 */
[----:B------:R0:W-:Y:S02]  /*6ea0*/  UTMALDG.3D [UR8], [UR24], desc[UR6] ;  /* 0x00000608180075b4 */ /* 0x0001e40008011000 */
[----:B0-----:R-:W-:Y:S05]  /*6eb0*/  @P3 BRA `(.L_x_169) ;  /* 0xfffffffc00503947 */ /* 0x001fea000383ffff */
.L_x_165:
[----:B------:R-:W-:Y:S05]  /*6ec0*/  BSYNC B1 ;  /* 0x0000000000017941 */ /* 0x000fea0003800000 */
.L_x_164:
[----:B------:R-:W-:Y:S01]  /*6ed0*/  LOP3.LUT P4, RZ, R13, 0xff, RZ, 0xc0, !PT ;  /* 0x000000ff0dff7812 */ /* 0x000fe2000788c0ff */
[C---:B------:R-:W-:Y:S01]  /*6ee0*/  IMAD.IADD R12, R3.reuse, 0x1, R12 ;  /* 0x00000001030c7824 */ /* 0x040fe200078e020c */
[----:B------:R-:W-:Y:S01]  /*6ef0*/  ULDC.64 UR4, c[0x0][0x650] ;  /* 0x0001940000047ab9 */ /* 0x000fe20000000a00 */
[C---:B------:R-:W-:Y:S01]  /*6f00*/  ISETP.GE.U32.AND P3, PT, R3.reuse, 0x7, PT ;  /* 0x000000070300780c */ /* 0x040fe20003f66070 */
[----:B------:R-:W-:Y:S01]  /*6f10*/  BSSY B1, `(.L_x_170) ;  /* 0x000006c000017945 */ /* 0x000fe20003800000 */
[C---:B------:R-:W-:Y:S01]  /*6f20*/  IMAD.WIDE.U32 R4, R12.reuse, 0x24924925, RZ ;  /* 0x249249250c047825 */ /* 0x040fe200078e00ff */
[C---:B------:R-:W-:Y:S02]  /*6f30*/  ISETP.GT.U32.AND P1, PT, R12.reuse, 0x6, PT ;  /* 0x000000060c00780c */ /* 0x040fe40003f24070 */
[----:B------:R-:W-:Y:S01]  /*6f40*/  PRMT R13, RZ, 0x7610, R13 ;  /* 0x00007610ff0d7816 */ /* 0x000fe2000000000d */
[----:B------:R-:W-:Y:S01]  /*6f50*/  IMAD.IADD R4, R12, 0x1, -R5 ;  /* 0x000000010c047824 */ /* 0x000fe200078e0a05 */
[----:B------:R-:W-:Y:S01]  /*6f60*/  ISETP.LT.U32.AND P1, PT, R3, 0x7, P1 ;  /* 0x000000070300780c */ /* 0x000fe20000f21070 */
[----:B------:R-:W-:-:S02]  /*6f70*/  IMAD.MOV.U32 R9, RZ, RZ, -0x1 ;  /* 0xffffffffff097424 */ /* 0x000fc400078e00ff */
[----:B------:R-:W0:Y:S01]  /*6f80*/  @P4 S2R R7, SR_CgaCtaId ;  /* 0x0000000000074919 */ /* 0x000e220000008800 */
[----:B------:R-:W-:Y:S01]  /*6f90*/  @P4 MOV R6, 0x400 ;  /* 0x0000040000064802 */ /* 0x000fe20000000f00 */
[----:B------:R-:W-:Y:S01]  /*6fa0*/  IMAD.MOV.U32 R8, RZ, RZ, -0x1 ;  /* 0xffffffffff087424 */ /* 0x000fe200078e00ff */
[----:B------:R-:W-:-:S04]  /*6fb0*/  LEA.HI R4, R4, R5, RZ, 0x1f ;  /* 0x0000000504047211 */ /* 0x000fc800078ff8ff */
[--C-:B------:R-:W-:Y:S02]  /*6fc0*/  SHF.R.U32.HI R5, RZ, 0x2, R4.reuse ;  /* 0x00000002ff057819 */ /* 0x100fe40000011604 */
[----:B------:R-:W-:-:S03]  /*6fd0*/  PRMT R4, RZ, 0x7610, R4 ;  /* 0x00007610ff047816 */ /* 0x000fc60000000004 */
[----:B------:R-:W-:Y:S01]  /*6fe0*/  IMAD R12, R5, -0x7, R12 ;  /* 0xfffffff9050c7824 */ /* 0x000fe200078e020c */
[----:B0-----:R-:W-:Y:S02]  /*6ff0*/  @P4 LEA R6, R7, R6, 0x18 ;  /* 0x0000000607064211 */ /* 0x001fe400078ec0ff */
[----:B------:R-:W-:Y:S02]  /*7000*/  SEL R7, RZ, 0x1, !P1 ;  /* 0x00000001ff077807 */ /* 0x000fe40004800000 */
[----:B------:R-:W-:Y:S01]  /*7010*/  IADD3 R16, P1, R16, UR20, RZ ;  /* 0x0000001410107c10 */ /* 0x000fe2000ff3e0ff */
[----:B------:R0:W-:Y:S01]  /*7020*/  @P4 SYNCS.ARRIVE.TRANS64.A1T0 RZ, [R6+URZ+0x88], RZ ;  /* 0x000088ff06ff49a7 */ /* 0x0001e2000810003f */
[----:B------:R-:W-:Y:S01]  /*7030*/  LOP3.LUT R0, R0, R7, RZ, 0x3c, !PT ;  /* 0x0000000700007212 */ /* 0x000fe200078e3cff */
[----:B------:R-:W-:Y:S01]  /*7040*/  IMAD.MOV.U32 R7, RZ, RZ, -0x1 ;  /* 0xffffffffff077424 */ /* 0x000fe200078e00ff */
[----:B------:R-:W-:Y:S02]  /*7050*/  IADD3.X R17, R17, UR13, RZ, P1, !PT ;  /* 0x0000000d11117c10 */ /* 0x000fe40008ffe4ff */
[----:B------:R-:W-:-:S02]  /*7060*/  ISETP.GE.U32.AND P1, PT, R16, UR4, PT ;  /* 0x0000000410007c0c */ /* 0x000fc4000bf26070 */
[----:B------:R-:W-:Y:S02]  /*7070*/  @P3 LOP3.LUT R0, R0, 0x1, R5, 0x78, !PT ;  /* 0x0000000100003812 */ /* 0x000fe400078e7805 */
[----:B------:R-:W-:-:S13]  /*7080*/  ISETP.GE.U32.AND.EX P1, PT, R17, UR5, PT, P1 ;  /* 0x0000000511007c0c */ /* 0x000fda000bf26110 */
[----:B0-----:R-:W-:Y:S05]  /*7090*/  @P1 BRA `(.L_x_171) ;  /* 0x00000004004c1947 */ /* 0x001fea0003800000 */
[----:B------:R-:W-:Y:S01]  /*70a0*/  ULDC.64 UR4, c[0x0][0x628] ;  /* 0x00018a0000047ab9 */ /* 0x000fe20000000a00 */
[----:B------:R-:W0:Y:S01]  /*70b0*/  S2R R15, SR_CTAID.X ;  /* 0x00000000000f7919 */ /* 0x000e220000002500 */
[----:B------:R-:W-:Y:S01]  /*70c0*/  ISETP.NE.U32.AND P1, PT, RZ, UR4, PT ;  /* 0x00000004ff007c0c */ /* 0x000fe2000bf25070 */
[----:B------:R-:W-:Y:S01]  /*70d0*/  ULDC UR7, c[0x0][0x630] ;  /* 0x00018c0000077ab9 */ /* 0x000fe20000000800 */
[----:B------:R-:W-:Y:S01]  /*70e0*/  IMAD.MOV.U32 R4, RZ, RZ, R16 ;  /* 0x000000ffff047224 */ /* 0x000fe200078e0010 */
[----:B------:R-:W1:Y:S01]  /*70f0*/  S2R R14, SR_CTAID.Y ;  /* 0x00000000000e7919 */ /* 0x000e620000002600 */
[----:B------:R-:W-:Y:S01]  /*7100*/  ISETP.NE.AND.EX P1, PT, RZ, UR5, PT, P1 ;  /* 0x00000005ff007c0c */ /* 0x000fe2000bf25310 */
[----:B------:R-:W-:-:S12]  /*7110*/  IMAD.MOV.U32 R5, RZ, RZ, R17 ;  /* 0x000000ffff057224 */ /* 0x000fd800078e0011 */
[----:B------:R-:W-:Y:S05]  /*7120*/  @!P1 BRA `(.L_x_172) ;  /* 0x0000000000289947 */ /* 0x000fea0003800000 */
[----:B------:R-:W-:Y:S02]  /*7130*/  ULDC UR6, c[0x0][0x634] ;  /* 0x00018d0000067ab9 */ /* 0x000fe40000000800 */
[----:B------:R-:W-:-:S05]  /*7140*/  IADD3 R9, P1, R16, UR6, RZ ;  /* 0x0000000610097c10 */ /* 0x000fca000ff3e0ff */
[----:B------:R-:W-:-:S04]  /*7150*/  IMAD.X R21, RZ, RZ, R17, P1 ;  /* 0x000000ffff157224 */ /* 0x000fc800008e0611 */
[----:B------:R-:W-:-:S04]  /*7160*/  IMAD.WIDE.U32 R6, R21, UR4, RZ ;  /* 0x0000000415067c25 */ /* 0x000fc8000f8e00ff */
[----:B------:R-:W-:-:S04]  /*7170*/  IMAD.WIDE.U32 R6, P1, R9, UR5, R6 ;  /* 0x0000000509067c25 */ /* 0x000fc8000f820006 */
[----:B------:R-:W-:-:S04]  /*7180*/  IMAD.WIDE.U32 R8, R9, UR4, RZ ;  /* 0x0000000409087c25 */ /* 0x000fc8000f8e00ff */
[----:B------:R-:W-:Y:S01]  /*7190*/  IMAD.X R5, RZ, RZ, RZ, P1 ;  /* 0x000000ffff057224 */ /* 0x000fe200008e06ff */
[----:B------:R-:W-:Y:S01]  /*71a0*/  IADD3 RZ, P1, R9, R6, RZ ;  /* 0x0000000609ff7210 */ /* 0x000fe20007f3e0ff */
[----:B------:R-:W-:-:S04]  /*71b0*/  IMAD.MOV.U32 R4, RZ, RZ, R7 ;  /* 0x000000ffff047224 */ /* 0x000fc800078e0007 */
[----:B------:R-:W-:-:S08]  /*71c0*/  IMAD.WIDE.U32.X R4, R21, UR5, R4, P1 ;  /* 0x0000000515047c25 */ /* 0x000fd000088e0404 */
.L_x_172:
[--C-:B------:R-:W-:Y:S01]  /*71d0*/  SHF.R.U64 R8, R4, UR7, R5.reuse ;  /* 0x0000000704087c19 */ /* 0x100fe20008001205 */
[----:B------:R-:W-:Y:S01]  /*71e0*/  ULDC.64 UR4, c[0x0][0x620] ;  /* 0x0001880000047ab9 */ /* 0x000fe20000000a00 */
[----:B------:R-:W-:Y:S01]  /*71f0*/  SHF.R.U32.HI R4, RZ, UR7, R5 ;  /* 0x00000007ff047c19 */ /* 0x000fe20008011605 */
[----:B------:R-:W2:Y:S01]  /*7200*/  LDC R24, c[0x0][0x144] ;  /* 0x00005100ff187b82 */ /* 0x000ea20000000800 */
[----:B------:R-:W-:Y:S01]  /*7210*/  IADD3 R7, P1, RZ, -R8, RZ ;  /* 0x80000008ff077210 */ /* 0x000fe20007f3e0ff */
[----:B------:R-:W-:Y:S01]  /*7220*/  ULDC.64 UR8, c[0x0][0x640] ;  /* 0x0001900000087ab9 */ /* 0x000fe20000000a00 */
[----:B0-----:R-:W-:Y:S01]  /*7230*/  I2FP.F32.U32 R9, R15 ;  /* 0x0000000f00097245 */ /* 0x001fe20000201000 */
[----:B------:R-:W-:Y:S02]  /*7240*/  ULDC UR6, c[0x0][0x608] ;  /* 0x0001820000067ab9 */ /* 0x000fe40000000800 */
[----:B------:R-:W-:Y:S01]  /*7250*/  IMAD.X R4, RZ, RZ, ~R4, P1 ;  /* 0x000000ffff047224 */ /* 0x000fe200008e0e04 */
[----:B------:R-:W-:Y:S01]  /*7260*/  ISETP.NE.U32.AND P1, PT, RZ, UR8, PT ;  /* 0x00000008ff007c0c */ /* 0x000fe2000bf25070 */
[----:B------:R-:W0:Y:S02]  /*7270*/  LDC R21, c[0x0][0x148] ;  /* 0x00005200ff157b82 */ /* 0x000e240000000800 */
[----:B------:R-:W-:Y:S01]  /*7280*/  IMAD R6, R4, UR4, RZ ;  /* 0x0000000404067c24 */ /* 0x000fe2000f8e02ff */
[----:B------:R-:W-:Y:S01]  /*7290*/  ISETP.NE.AND.EX P1, PT, RZ, UR9, PT, P1 ;  /* 0x00000009ff007c0c */ /* 0x000fe2000bf25310 */
[----:B------:R-:W-:Y:S01]  /*72a0*/  IMAD.WIDE.U32 R4, R7, UR4, R16 ;  /* 0x0000000407047c25 */ /* 0x000fe2000f8e0010 */
[----:B------:R-:W-:-:S03]  /*72b0*/  ULDC UR4, c[0x0][0x150] ;  /* 0x0000540000047ab9 */ /* 0x000fc60000000800 */
[----:B------:R-:W-:Y:S02]  /*72c0*/  IMAD R7, R7, UR5, R6 ;  /* 0x0000000507077c24 */ /* 0x000fe4000f8e0206 */
[----:B------:R-:W-:Y:S01]  /*72d0*/  FMUL R6, R9, UR4 ;  /* 0x0000000409067c20 */ /* 0x000fe20008400000 */
[----:B------:R-:W-:Y:S01]  /*72e0*/  ULDC UR4, c[0x0][0x618] ;  /* 0x0001860000047ab9 */ /* 0x000fe20000000800 */
[----:B------:R-:W-:Y:S01]  /*72f0*/  ULDC UR5, c[0x0][0x154] ;  /* 0x0000550000057ab9 */ /* 0x000fe20000000800 */
[----:B------:R-:W-:-:S03]  /*7300*/  IMAD.IADD R5, R5, 0x1, R7 ;  /* 0x0000000105057824 */ /* 0x000fc600078e0207 */
[----:B------:R-:W3:Y:S02]  /*7310*/  F2I.U32.TRUNC.NTZ R6, R6 ;  /* 0x0000000600067305 */ /* 0x000ee4000020f000 */
[----:B------:R-:W-:Y:S02]  /*7320*/  SHF.R.U64 R9, R4, UR4, R5 ;  /* 0x0000000404097c19 */ /* 0x000fe40008001205 */
[----:B-1----:R-:W-:-:S05]  /*7330*/  I2FP.F32.U32 R4, R14 ;  /* 0x0000000e00047245 */ /* 0x002fca0000201000 */
[----:B------:R-:W-:Y:S01]  /*7340*/  FMUL R22, R4, UR5 ;  /* 0x0000000504167c20 */ /* 0x000fe20008400000 */
[----:B------:R-:W-:Y:S01]  /*7350*/  SHF.R.U32.HI R4, RZ, UR4, R5 ;  /* 0x00000004ff047c19 */ /* 0x000fe20008011605 */
[----:B------:R-:W-:-:S03]  /*7360*/  ULDC UR4, c[0x0][0x658] ;  /* 0x0001960000047ab9 */ /* 0x000fc60000000800 */
[--C-:B------:R-:W-:Y:S01]  /*7370*/  SHF.R.U64 R20, R9, UR6, R4.reuse ;  /* 0x0000000609147c19 */ /* 0x100fe20008001204 */
[----:B------:R-:W1:Y:S01]  /*7380*/  F2I.U32.TRUNC.NTZ R22, R22 ;  /* 0x0000001600167305 */ /* 0x000e62000020f000 */
[----:B------:R-:W-:Y:S01]  /*7390*/  SHF.R.U32.HI R5, RZ, UR6, R4 ;  /* 0x00000006ff057c19 */ /* 0x000fe20008011604 */
[----:B---3--:R-:W-:-:S03]  /*73a0*/  IMAD.MOV R6, RZ, RZ, -R6 ;  /* 0x000000ffff067224 */ /* 0x008fc600078e0a06 */
[----:B------:R-:W-:Y:S01]  /*73b0*/  SHF.R.U64 R18, R20, UR4, R5 ;  /* 0x0000000414127c19 */ /* 0x000fe20008001205 */
[----:B--2---:R-:W-:Y:S01]  /*73c0*/  IMAD R15, R24, R6, R15 ;  /* 0x00000006180f7224 */ /* 0x004fe200078e020f */
[----:B------:R-:W-:-:S03]  /*73d0*/  SHF.R.U32.HI R23, RZ, UR4, R5 ;  /* 0x00000004ff177c19 */ /* 0x000fc60008011605 */
[----:B------:R-:W-:Y:S02]  /*73e0*/  IMAD.MOV.U32 R4, RZ, RZ, R18 ;  /* 0x000000ffff047224 */ /* 0x000fe400078e0012 */
[----:B------:R-:W-:Y:S01]  /*73f0*/  IMAD.MOV.U32 R5, RZ, RZ, R23 ;  /* 0x000000ffff057224 */ /* 0x000fe200078e0017 */
[----:B-1----:R-:W-:Y:S06]  /*7400*/  @!P1 BRA `(.L_x_173) ;  /* 0x0000000000289947 */ /* 0x002fec0003800000 */
[----:B------:R-:W-:Y:S02]  /*7410*/  ULDC UR4, c[0x0][0x64c] ;  /* 0x0001930000047ab9 */ /* 0x000fe40000000800 */
[----:B------:R-:W-:-:S05]  /*7420*/  IADD3 R5, P1, R18, UR4, RZ ;  /* 0x0000000412057c10 */ /* 0x000fca000ff3e0ff */
[----:B------:R-:W-:-:S04]  /*7430*/  IMAD.X R23, RZ, RZ, R23, P1 ;  /* 0x000000ffff177224 */ /* 0x000fc800008e0617 */
[----:B------:R-:W-:-:S04]  /*7440*/  IMAD.WIDE.U32 R6, R23, UR8, RZ ;  /* 0x0000000817067c25 */ /* 0x000fc8000f8e00ff */
[----:B------:R-:W-:-:S04]  /*7450*/  IMAD.WIDE.U32 R6, P1, R5, UR9, R6 ;  /* 0x0000000905067c25 */ /* 0x000fc8000f820006 */
[----:B------:R-:W-:-:S04]  /*7460*/  IMAD.WIDE.U32 R4, R5, UR8, RZ ;  /* 0x0000000805047c25 */ /* 0x000fc8000f8e00ff */
[----:B------:R-:W-:Y:S01]  /*7470*/  IMAD.MOV.U32 R4, RZ, RZ, R7 ;  /* 0x000000ffff047224 */ /* 0x000fe200078e0007 */
[----:B------:R-:W-:Y:S01]  /*7480*/  IADD3 RZ, P3, R5, R6, RZ ;  /* 0x0000000605ff7210 */ /* 0x000fe20007f7e0ff */
[----:B------:R-:W-:-:S04]  /*7490*/  IMAD.X R5, RZ, RZ, RZ, P1 ;  /* 0x000000ffff057224 */ /* 0x000fc800008e06ff */
[----:B------:R-:W-:-:S08]  /*74a0*/  IMAD.WIDE.U32.X R4, R23, UR9, R4, P3 ;  /* 0x0000000917047c25 */ /* 0x000fd000098e0404 */
.L_x_173:
[----:B------:R-:W-:Y:S01]  /*74b0*/  ISETP.NE.AND P1, PT, R2, 0x1, PT ;  /* 0x000000010200780c */ /* 0x000fe20003f25270 */
[----:B------:R-:W-:Y:S01]  /*74c0*/  ULDC UR4, c[0x0][0x648] ;  /* 0x0001920000047ab9 */ /* 0x000fe20000000800 */
[----:B------:R-:W-:Y:S01]  /*74d0*/  LOP3.LUT R20, R20, UR17, RZ, 0xc0, !PT ;  /* 0x0000001114147c12 */ /* 0x000fe2000f8ec0ff */
[----:B------:R-:W-:Y:S01]  /*74e0*/  IMAD.MOV R22, RZ, RZ, -R22 ;  /* 0x000000ffff167224 */ /* 0x000fe200078e0a16 */
[----:B------:R-:W-:Y:S01]  /*74f0*/  SHF.R.U64 R5, R4, UR4, R5 ;  /* 0x0000000404057c19 */ /* 0x000fe20008001205 */
[----:B------:R-:W-:Y:S01]  /*7500*/  ULDC UR4, c[0x0][0x638] ;  /* 0x00018e0000047ab9 */ /* 0x000fe20000000800 */
[----:B------:R-:W-:Y:S01]  /*7510*/  LOP3.LUT R9, R9, UR16, RZ, 0xc0, !PT ;  /* 0x0000001009097c12 */ /* 0x000fe2000f8ec0ff */
[----:B------:R-:W-:Y:S01]  /*7520*/  ULDC UR5, c[0x0][0x610] ;  /* 0x0001840000057ab9 */ /* 0x000fe20000000800 */
[----:B------:R-:W-:Y:S02]  /*7530*/  IMAD.MOV.U32 R4, RZ, RZ, 0x1 ;  /* 0x00000001ff047424 */ /* 0x000fe400078e00ff */
[----:B------:R-:W-:-:S02]  /*7540*/  IMAD.MOV R7, RZ, RZ, -R5 ;  /* 0x000000ffff077224 */ /* 0x000fc400078e0a05 */
[----:B------:R-:W-:Y:S02]  /*7550*/  IMAD R20, R5, UR18, R20 ;  /* 0x0000001205147c24 */ /* 0x000fe4000f8e0214 */
[----:B0-----:R-:W-:Y:S02]  /*7560*/  @P1 IMAD R15, R21, R22, R14 ;  /* 0x00000016150f1224 */ /* 0x001fe400078e020e */
[----:B------:R-:W-:Y:S01]  /*7570*/  IMAD R18, R7, UR4, R18 ;  /* 0x0000000407127c24 */ /* 0x000fe2000f8e0212 */
[----:B------:R-:W-:Y:S01]  /*7580*/  ULDC UR4, c[0x0][0x600] ;  /* 0x0001800000047ab9 */ /* 0x000fe20000000800 */
[----:B------:R-:W-:Y:S02]  /*7590*/  IMAD R15, R20, UR5, R15 ;  /* 0x00000005140f7c24 */ /* 0x000fe4000f8e020f */
[----:B------:R-:W-:-:S05]  /*75a0*/  IMAD R18, R18, UR4, R9 ;  /* 0x0000000412127c24 */ /* 0x000fca000f8e0209 */
[----:B------:R-:W-:Y:S02]  /*75b0*/  SEL R9, R18, R15, !P1 ;  /* 0x0000000f12097207 */ /* 0x000fe40004800000 */
[----:B------:R-:W-:-:S07]  /*75c0*/  SEL R7, R15, R18, !P1 ;  /* 0x000000120f077207 */ /* 0x000fce0004800000 */
.L_x_171:
[----:B------:R-:W-:Y:S05]  /*75d0*/  BSYNC B1 ;  /* 0x0000000000017941 */ /* 0x000fea0003800000 */
.L_x_170:
[----:B------:R-:W-:-:S13]  /*75e0*/  LOP3.LUT P1, RZ, R4, 0xff, RZ, 0xc0, !PT ;  /* 0x000000ff04ff7812 */ /* 0x000fda000782c0ff */
[----:B------:R-:W-:Y:S05]  /*75f0*/  @P1 BRA `(.L_x_174) ;  /* 0xfffffff4004c1947 */ /* 0x000fea000383ffff */
[----:B------:R-:W-:Y:S05]  /*7600*/  BSYNC B0 ;  /* 0x0000000000007941 */ /* 0x000fea0003800000 */
.L_x_162:
[----:B------:R-:W-:-:S03]  /*7610*/  UMOV UR4, 0xffffffff ;  /* 0xffffffff00047882 */ /* 0x000fc60000000000 */
[----:B------:R-:W-:Y:S05]  /*7620*/  BRA.DIV UR4, `(.L_x_175) ;  /* 0x0000000604847947 */ /* 0x000fea000b800000 */
[----:B------:R-:W-:-:S13]  /*7630*/  ELECT P6, URZ, PT ;  /* 0x00000000003f782f */ /* 0x000fda00038c0000 */
.L_x_192:
[----:B------:R-:W-:Y:S04]  /*7640*/  BSSY B0, `(.L_x_176) ;  /* 0x0000046000007945 */ /* 0x000fe80003800000 */
[----:B------:R-:W-:Y:S05]  /*7650*/  @!P6 BRA `(.L_x_177) ;  /* 0x000000040010e947 */ /* 0x000fea0003800000 */
[----:B------:R-:W-:-:S04]  /*7660*/  LOP3.LUT R19, R19, 0x2, RZ, 0xfc, !PT ;  /* 0x0000000213137812 */ /* 0x000fc800078efcff */
[----:B------:R-:W-:-:S13]  /*7670*/  ISETP.NE.AND P0, PT, R19, 0x3, PT ;  /* 0x000000031300780c */ /* 0x000fda0003f05270 */
[----:B------:R-:W-:Y:S05]  /*7680*/  @!P0 BRA `(.L_x_178) ;  /* 0x0000000000048947 */ /* 0x000fea0003800000 */
[----:B------:R-:W-:Y:S01]  /*7690*/  BPT.TRAP 0x1 ;  /* 0x000000040000795c */ /* 0x000fe20000300000 */
.L_x_178:
[----:B------:R-:W0:Y:S01]  /*76a0*/  S2R R3, SR_CgaCtaId ;  /* 0x0000000000037919 */ /* 0x000e220000008800 */
[----:B------:R-:W-:-:S04]  /*76b0*/  MOV R2, 0x400 ;  /* 0x0000040000027802 */ /* 0x000fc80000000f00 */
[----:B0-----:R-:W-:Y:S02]  /*76c0*/  LEA R3, R3, R2, 0x18 ;  /* 0x0000000203037211 */ /* 0x001fe400078ec0ff */
[----:B------:R-:W-:-:S03]  /*76d0*/  SHF.L.U32 R2, R0, 0x1f, RZ ;  /* 0x0000001f00027819 */ /* 0x000fc600000006ff */
[----:B------:R-:W-:-:S04]  /*76e0*/  VIADD R3, R3, 0x38 ;  /* 0x0000003803037836 */ /* 0x000fc80000000000 */
[C---:B------:R-:W-:Y:S02]  /*76f0*/  IMAD R7, R12.reuse, 0x8, R3 ;  /* 0x000000080c077824 */ /* 0x040fe400078e0203 */
[----:B------:R-:W-:Y:S02]  /*7700*/  VIADD R12, R12, 0x1 ;  /* 0x000000010c0c7836 */ /* 0x000fe40000000000 */
[----:B------:R-:W0:Y:S03]  /*7710*/  SYNCS.PHASECHK.TRANS64.TRYWAIT P0, [R7+URZ], R2 ;  /* 0x00000002070075a7 */ /* 0x000e26000800017f */
[----:B------:R-:W-:-:S04]  /*7720*/  ISETP.NE.AND P1, PT, R12, 0x7, PT ;  /* 0x000000070c00780c */ /* 0x000fc80003f25270 */
[----:B------:R-:W-:Y:S02]  /*7730*/  SEL R5, RZ, 0x1, P1 ;  /* 0x00000001ff057807 */ /* 0x000fe40000800000 */
[----:B------:R-:W-:Y:S02]  /*7740*/  SEL R12, R12, RZ, P1 ;  /* 0x000000ff0c0c7207 */ /* 0x000fe40000800000 */
[----:B------:R-:W-:-:S03]  /*7750*/  LOP3.LUT R5, R0, R5, RZ, 0x3c, !PT ;  /* 0x0000000500057212 */ /* 0x000fc600078e3cff */
[----:B------:R-:W-:Y:S01]  /*7760*/  IMAD R9, R12, 0x8, R3 ;  /* 0x000000080c097824 */ /* 0x000fe200078e0203 */
[----:B------:R-:W-:Y:S01]  /*7770*/  SHF.L.U32 R4, R5, 0x1f, RZ ;  /* 0x0000001f05047819 */ /* 0x000fe200000006ff */
[----:B0-----:R-:W-:Y:S06]  /*7780*/  @!P0 BRA `(.L_x_179) ;  /* 0x00000004004c8947 */ /* 0x001fec0003800000 */
.L_x_193:
[----:B------:R-:W1:Y:S01]  /*7790*/  SYNCS.PHASECHK.TRANS64.TRYWAIT P0, [R9+URZ], R4 ;  /* 0x00000004090075a7 */ /* 0x000e62000800017f */
[----:B------:R-:W-:-:S05]  /*77a0*/  VIADD R0, R12, 0x1 ;  /* 0x000000010c007836 */ /* 0x000fca0000000000 */
[----:B------:R-:W-:-:S04]  /*77b0*/  ISETP.NE.AND P1, PT, R0, 0x7, PT ;  /* 0x000000070000780c */ /* 0x000fc80003f25270 */
[----:B0-----:R-:W-:Y:S02]  /*77c0*/  SEL R2, RZ, 0x1, P1 ;  /* 0x00000001ff027807 */ /* 0x001fe40000800000 */
[----:B------:R-:W-:Y:S02]  /*77d0*/  SEL R0, R0, RZ, P1 ;  /* 0x000000ff00007207 */ /* 0x000fe40000800000 */
[----:B------:R-:W-:-:S03]  /*77e0*/  LOP3.LUT R7, R5, R2, RZ, 0x3c, !PT ;  /* 0x0000000205077212 */ /* 0x000fc600078e3cff */
[----:B------:R-:W-:Y:S01]  /*77f0*/  IMAD R6, R0, 0x8, R3 ;  /* 0x0000000800067824 */ /* 0x000fe200078e0203 */
[----:B------:R-:W-:Y:S01]  /*7800*/  SHF.L.U32 R5, R7, 0x1f, RZ ;  /* 0x0000001f07057819 */ /* 0x000fe200000006ff */
[----:B-1----:R-:W-:Y:S06]  /*7810*/  @!P0 BRA `(.L_x_180) ;  /* 0x00000004003c8947 */ /* 0x002fec0003800000 */
.L_x_194:
[----:B------:R-:W1:Y:S01]  /*7820*/  SYNCS.PHASECHK.TRANS64.TRYWAIT P0, [R6+URZ], R5 ;  /* 0x00000005060075a7 */ /* 0x000e62000800017f */
[----:B------:R-:W-:-:S05]  /*7830*/  VIADD R0, R0, 0x1 ;  /* 0x0000000100007836 */ /* 0x000fca0000000000 */
[----:B------:R-:W-:-:S04]  /*7840*/  ISETP.NE.AND P1, PT, R0, 0x7, PT ;  /* 0x000000070000780c */ /* 0x000fc80003f25270 */
[----:B------:R-:W-:Y:S02]  /*7850*/  SEL R2, RZ, 0x1, P1 ;  /* 0x00000001ff027807 */ /* 0x000fe40000800000 */
[----:B------:R-:W-:Y:S02]  /*7860*/  SEL R0, R0, RZ, P1 ;  /* 0x000000ff00007207 */ /* 0x000fe40000800000 */
[----:B------:R-:W-:-:S03]  /*7870*/  LOP3.LUT R7, R7, R2, RZ, 0x3c, !PT ;  /* 0x0000000207077212 */ /* 0x000fc600078e3cff */
[----:B0-----:R-:W-:Y:S01]  /*7880*/  IMAD R9, R0, 0x8, R3 ;  /* 0x0000000800097824 */ /* 0x001fe200078e0203 */
[----:B------:R-:W-:Y:S01]  /*7890*/  SHF.L.U32 R4, R7, 0x1f, RZ ;  /* 0x0000001f07047819 */ /* 0x000fe200000006ff */
[----:B-1----:R-:W-:Y:S06]  /*78a0*/  @!P0 BRA `(.L_x_181) ;  /* 0x00000004002c8947 */ /* 0x002fec0003800000 */
.L_x_195:
        /* <DEDUP_REMOVED lines=9> */
.L_x_196:
        /* <DEDUP_REMOVED lines=9> */
.L_x_197:
[----:B------:R-:W1:Y:S01]  /*79d0*/  SYNCS.PHASECHK.TRANS64.TRYWAIT P0, [R9+URZ], R4 ;  /* 0x00000004090075a7 */ /* 0x000e62000800017f */
[----:B------:R-:W-:-:S05]  /*79e0*/  VIADD R0, R0, 0x1 ;  /* 0x0000000100007836 */ /* 0x000fca0000000000 */
[----:B------:R-:W-:-:S04]  /*79f0*/  ISETP.NE.AND P1, PT, R0, 0x7, PT ;  /* 0x000000070000780c */ /* 0x000fc80003f25270 */
[----:B------:R-:W-:Y:S02]  /*7a00*/  SEL R2, RZ, 0x1, P1 ;  /* 0x00000001ff027807 */ /* 0x000fe40000800000 */
[----:B------:R-:W-:Y:S02]  /*7a10*/  SEL R0, R0, RZ, P1 ;  /* 0x000000ff00007207 */ /* 0x000fe40000800000 */
[----:B------:R-:W-:Y:S01]  /*7a20*/  LOP3.LUT R2, R7, R2, RZ, 0x3c, !PT ;  /* 0x0000000207027212 */ /* 0x000fe200078e3cff */
[----:B-1----:R-:W-:Y:S06]  /*7a30*/  @!P0 BRA `(.L_x_184) ;  /* 0x0000000400048947 */ /* 0x002fec0003800000 */
.L_x_198:
[----:B------:R-:W-:Y:S01]  /*7a40*/  IMAD R3, R0, 0x8, R3 ;  /* 0x0000000800037824 */ /* 0x000fe200078e0203 */
[----:B------:R-:W-:-:S07]  /*7a50*/  SHF.L.U32 R0, R2, 0x1f, RZ ;  /* 0x0000001f02007819 */ /* 0x000fce00000006ff */
.L_x_185:
[----:B--2---:R2:W3:Y:S02]  /*7a60*/  SYNCS.PHASECHK.TRANS64.TRYWAIT P0, [R3+URZ], R0 ;  /* 0x00000000030075a7 */ /* 0x0044e4000800017f */
[----:B---3--:R-:W-:Y:S05]  /*7a70*/  @!P0 NANOSLEEP.SYNCS 0x989680 ;  /* 0x009896800000895d */ /* 0x008fea0003900000 */
[----:B------:R-:W3:Y:S02]  /*7a80*/  @!P0 SYNCS.PHASECHK.TRANS64 P0, [R3+URZ], R0 ;  /* 0x00000000030085a7 */ /* 0x000ee4000800007f */
[----:B---3--:R-:W-:Y:S05]  /*7a90*/  @!P0 BRA `(.L_x_185) ;  /* 0xfffffffc00f08947 */ /* 0x008fea000383ffff */
.L_x_177:
[----:B------:R-:W-:Y:S05]  /*7aa0*/  BSYNC B0 ;  /* 0x0000000000007941 */ /* 0x000fea0003800000 */
.L_x_176:
[----:B------:R-:W-:Y:S05]  /*7ab0*/  EXIT ;  /* 0x000000000000794d */ /* 0x000fea0003800000 */
.L_x_17:
[----:B---3--:R3:W4:Y:S02]  /*7ac0*/  SYNCS.PHASECHK.TRANS64.TRYWAIT P1, [R3+URZ], R0 ;  /* 0x00000000030075a7 */ /* 0x008724000802017f */
[----:B----4-:R-:W-:Y:S05]  /*7ad0*/  @!P1 NANOSLEEP.SYNCS 0x989680 ;  /* 0x009896800000995d */ /* 0x010fea0003900000 */
[----:B------:R-:W4:Y:S02]  /*7ae0*/  @!P1 SYNCS.PHASECHK.TRANS64 P1, [R3+URZ], R0 ;  /* 0x00000000030095a7 */ /* 0x000f24000802007f */
[----:B----4-:R-:W-:Y:S05]  /*7af0*/  @!P1 BRA `(.L_x_17) ;  /* 0xfffffffc00f09947 */ /* 0x010fea000383ffff */
[----:B------:R-:W-:Y:S05]  /*7b00*/  BRA `(.L_x_16) ;  /* 0xffffff9400d87947 */ /* 0x000fea000383ffff */
.L_x_22:
[----:B-1----:R-:W-:-:S04]  /*7b10*/  IMAD.U32 R4, RZ, RZ, UR4 ;  /* 0x00000004ff047e24 */ /* 0x002fc8000f8e00ff */
[----:B------:R1:W2:Y:S03]  /*7b20*/  SYNCS.PHASECHK.TRANS64.TRYWAIT P1, [R4+URZ], R3 ;  /* 0x00000003040075a7 */ /* 0x0002a6000802017f */
[----:B--2---:R-:W-:Y:S05]  /*7b30*/  @!P1 NANOSLEEP.SYNCS 0x989680 ;  /* 0x009896800000995d */ /* 0x004fea0003900000 */
[----:B------:R-:W2:Y:S02]  /*7b40*/  @!P1 SYNCS.PHASECHK.TRANS64 P1, [R4+URZ], R3 ;  /* 0x00000003040095a7 */ /* 0x000ea4000802007f */
[----:B--2---:R-:W-:Y:S05]  /*7b50*/  @!P1 BRA `(.L_x_22) ;  /* 0xfffffffc00ec9947 */ /* 0x004fea000383ffff */
[----:B------:R-:W-:Y:S05]  /*7b60*/  BRA `(.L_x_21) ;  /* 0xffffff9800787947 */ /* 0x000fea000383ffff */
.L_x_163:
[----:B------:R-:W-:Y:S01]  /*7b70*/  BSSY B1, `(.L_x_186) ;  /* 0x0000006000017945 */ /* 0x000fe20003800000 */
[----:B------:R-:W-:-:S07]  /*7b80*/  IMAD.MOV.U32 R15, RZ, RZ, -0x1 ;  /* 0xffffffffff0f7424 */ /* 0x000fce00078e00ff */
[----:B------:R-:W-:Y:S05]  /*7b90*/  WARPSYNC.COLLECTIVE R15, `(.L_x_187) ;  /* 0x000000000f0c7348 */ /* 0x000fea0003c00000 */
[----:B------:R-:W-:Y:S02]  /*7ba0*/  ELECT P6, UR62, PT ;  /* 0x00000000003e782f */ /* 0x000fe400038c0000 */
[----:B------:R-:W-:Y:S01]  /*7bb0*/  MOV R14, UR62 ;  /* 0x0000003e000e7c02 */ /* 0x000fe20008000f00 */
[----:B------:R-:W-:Y:S10]  /*7bc0*/  ENDCOLLECTIVE ;  /* 0x000000000000791b */ /* 0x000ff40003800000 */
.L_x_187:
[----:B------:R-:W-:Y:S05]  /*7bd0*/  BSYNC B1 ;  /* 0x0000000000017941 */ /* 0x000fea0003800000 */
.L_x_186:
[----:B------:R-:W-:Y:S05]  /*7be0*/  BRA `(.L_x_188) ;  /* 0xffffffec00dc7947 */ /* 0x000fea000383ffff */
.L_x_166:
[----:B0-----:R0:W1:Y:S02]  /*7bf0*/  SYNCS.PHASECHK.TRANS64.TRYWAIT P1, [R14+URZ+0x38], R7 ;  /* 0x000038070e0075a7 */ /* 0x001064000802017f */
[----:B-1----:R-:W-:Y:S05]  /*7c00*/  @!P1 NANOSLEEP.SYNCS 0x989680 ;  /* 0x009896800000995d */ /* 0x002fea0003900000 */
[----:B------:R-:W1:Y:S02]  /*7c10*/  @!P1 SYNCS.PHASECHK.TRANS64 P1, [R14+URZ+0x38], R7 ;  /* 0x000038070e0095a7 */ /* 0x000e64000802007f */
[----:B-1----:R-:W-:Y:S05]  /*7c20*/  @!P1 BRA `(.L_x_166) ;  /* 0xfffffffc00f09947 */ /* 0x002fea000383ffff */
[----:B------:R-:W-:Y:S05]  /*7c30*/  BRA `(.L_x_189) ;  /* 0xfffffff000107947 */ /* 0x000fea000383ffff */
.L_x_175:
[----:B------:R-:W-:Y:S01]  /*7c40*/  BSSY B0, `(.L_x_190) ;  /* 0x0000006000007945 */ /* 0x000fe20003800000 */
[----:B------:R-:W-:-:S07]  /*7c50*/  IMAD.MOV.U32 R15, RZ, RZ, -0x1 ;  /* 0xffffffffff0f7424 */ /* 0x000fce00078e00ff */
[----:B------:R-:W-:Y:S05]  /*7c60*/  WARPSYNC.COLLECTIVE R15, `(.L_x_191) ;  /* 0x000000000f0c7348 */ /* 0x000fea0003c00000 */
[----:B------:R-:W-:Y:S02]  /*7c70*/  ELECT P6, UR62, PT ;  /* 0x00000000003e782f */ /* 0x000fe400038c0000 */
[----:B------:R-:W-:Y:S01]  /*7c80*/  MOV R14, UR62 ;  /* 0x0000003e000e7c02 */ /* 0x000fe20008000f00 */
[----:B------:R-:W-:Y:S10]  /*7c90*/  ENDCOLLECTIVE ;  /* 0x000000000000791b */ /* 0x000ff40003800000 */
.L_x_191:
[----:B------:R-:W-:Y:S05]  /*7ca0*/  BSYNC B0 ;  /* 0x0000000000007941 */ /* 0x000fea0003800000 */
.L_x_190:
[----:B------:R-:W-:Y:S05]  /*7cb0*/  BRA `(.L_x_192) ;  /* 0xfffffff800607947 */ /* 0x000fea000383ffff */
.L_x_179:
[----:B0-----:R0:W1:Y:S02]  /*7cc0*/  SYNCS.PHASECHK.TRANS64.TRYWAIT P0, [R7+URZ], R2 ;  /* 0x00000002070075a7 */ /* 0x001064000800017f */
[----:B-1----:R-:W-:Y:S05]  /*7cd0*/  @!P0 NANOSLEEP.SYNCS 0x989680 ;  /* 0x009896800000895d */ /* 0x002fea0003900000 */
[----:B------:R-:W1:Y:S02]  /*7ce0*/  @!P0 SYNCS.PHASECHK.TRANS64 P0, [R7+URZ], R2 ;  /* 0x00000002070085a7 */ /* 0x000e64000800007f */
[----:B-1----:R-:W-:Y:S05]  /*7cf0*/  @!P0 BRA `(.L_x_179) ;  /* 0xfffffffc00f08947 */ /* 0x002fea000383ffff */
[----:B------:R-:W-:Y:S05]  /*7d00*/  BRA `(.L_x_193) ;  /* 0xfffffff800a07947 */ /* 0x000fea000383ffff */
.L_x_180:
[----:B0-----:R0:W1:Y:S02]  /*7d10*/  SYNCS.PHASECHK.TRANS64.TRYWAIT P0, [R9+URZ], R4 ;  /* 0x00000004090075a7 */ /* 0x001064000800017f */
[----:B-1----:R-:W-:Y:S05]  /*7d20*/  @!P0 NANOSLEEP.SYNCS 0x989680 ;  /* 0x009896800000895d */ /* 0x002fea0003900000 */
[----:B------:R-:W1:Y:S02]  /*7d30*/  @!P0 SYNCS.PHASECHK.TRANS64 P0, [R9+URZ], R4 ;  /* 0x00000004090085a7 */ /* 0x000e64000800007f */
[----:B-1----:R-:W-:Y:S05]  /*7d40*/  @!P0 BRA `(.L_x_180) ;  /* 0xfffffffc00f08947 */ /* 0x002fea000383ffff */
[----:B------:R-:W-:Y:S05]  /*7d50*/  BRA `(.L_x_194) ;  /* 0xfffffff800b07947 */ /* 0x000fea000383ffff */
.L_x_181:
[----:B0-----:R0:W1:Y:S02]  /*7d60*/  SYNCS.PHASECHK.TRANS64.TRYWAIT P0, [R6+URZ], R5 ;  /* 0x00000005060075a7 */ /* 0x001064000800017f */
[----:B-1----:R-:W-:Y:S05]  /*7d70*/  @!P0 NANOSLEEP.SYNCS 0x989680 ;  /* 0x009896800000895d */ /* 0x002fea0003900000 */
[----:B------:R-:W1:Y:S02]  /*7d80*/  @!P0 SYNCS.PHASECHK.TRANS64 P0, [R6+URZ], R5 ;  /* 0x00000005060085a7 */ /* 0x000e64000800007f */
[----:B-1----:R-:W-:Y:S05]  /*7d90*/  @!P0 BRA `(.L_x_181) ;  /* 0xfffffffc00f08947 */ /* 0x002fea000383ffff */
[----:B------:R-:W-:Y:S05]  /*7da0*/  BRA `(.L_x_195) ;  /* 0xfffffff800c07947 */ /* 0x000fea000383ffff */
.L_x_182:
[----:B0-----:R0:W1:Y:S02]  /*7db0*/  SYNCS.PHASECHK.TRANS64.TRYWAIT P0, [R9+URZ], R4 ;  /* 0x00000004090075a7 */ /* 0x001064000800017f */
[----:B-1----:R-:W-:Y:S05]  /*7dc0*/  @!P0 NANOSLEEP.SYNCS 0x989680 ;  /* 0x009896800000895d */ /* 0x002fea0003900000 */
[----:B------:R-:W1:Y:S02]  /*7dd0*/  @!P0 SYNCS.PHASECHK.TRANS64 P0, [R9+URZ], R4 ;  /* 0x00000004090085a7 */ /* 0x000e64000800007f */
[----:B-1----:R-:W-:Y:S05]  /*7de0*/  @!P0 BRA `(.L_x_182) ;  /* 0xfffffffc00f08947 */ /* 0x002fea000383ffff */
[----:B------:R-:W-:Y:S05]  /*7df0*/  BRA `(.L_x_196) ;  /* 0xfffffff800d07947 */ /* 0x000fea000383ffff */
.L_x_183:
[----:B0-----:R0:W1:Y:S02]  /*7e00*/  SYNCS.PHASECHK.TRANS64.TRYWAIT P0, [R6+URZ], R5 ;  /* 0x00000005060075a7 */ /* 0x001064000800017f */
[----:B-1----:R-:W-:Y:S05]  /*7e10*/  @!P0 NANOSLEEP.SYNCS 0x989680 ;  /* 0x009896800000895d */ /* 0x002fea0003900000 */
[----:B------:R-:W1:Y:S02]  /*7e20*/  @!P0 SYNCS.PHASECHK.TRANS64 P0, [R6+URZ], R5 ;  /* 0x00000005060085a7 */ /* 0x000e64000800007f */
[----:B-1----:R-:W-:Y:S05]  /*7e30*/  @!P0 BRA `(.L_x_183) ;  /* 0xfffffffc00f08947 */ /* 0x002fea000383ffff */
[----:B------:R-:W-:Y:S05]  /*7e40*/  BRA `(.L_x_197) ;  /* 0xfffffff800e07947 */ /* 0x000fea000383ffff */
.L_x_184:
[----:B-1----:R1:W2:Y:S02]  /*7e50*/  SYNCS.PHASECHK.TRANS64.TRYWAIT P0, [R9+URZ], R4 ;  /* 0x00000004090075a7 */ /* 0x0022a4000800017f */
[----:B--2---:R-:W-:Y:S05]  /*7e60*/  @!P0 NANOSLEEP.SYNCS 0x989680 ;  /* 0x009896800000895d */ /* 0x004fea0003900000 */
[----:B------:R-:W2:Y:S02]  /*7e70*/  @!P0 SYNCS.PHASECHK.TRANS64 P0, [R9+URZ], R4 ;  /* 0x00000004090085a7 */ /* 0x000ea4000800007f */
[----:B--2---:R-:W-:Y:S05]  /*7e80*/  @!P0 BRA `(.L_x_184) ;  /* 0xfffffffc00f08947 */ /* 0x004fea000383ffff */
[----:B------:R-:W-:Y:S05]  /*7e90*/  BRA `(.L_x_198) ;  /* 0xfffffff800e87947 */ /* 0x000fea000383ffff */
.L_x_199:
[----:B------:R-:W-:-:S00]  /*7ea0*/  BRA `(.L_x_199) ;  /* 0xfffffffc00fc7947 */ /* 0x000fc0000383ffff */
[----:B------:R-:W-:-:S00]  /*7eb0*/  NOP ;  /* 0x0000000000007918 */ /* 0x000fc00000000000 */
        /* <DEDUP_REMOVED lines=12> */
.L_x_200:


//--------------------- .nv.global.init           --------------------------
	.section	.nv.global.init,"aw",@progbits
.nv.global.init:
	.type		$str$22,@object
	.size		$str$22,($str$23 - $str$22)
$str$22:
        /*0000*/ 	.byte	0x6b, 0x5f, 0x74, 0x69, 0x6c, 0x65, 0x5f, 0x63, 0x6f, 0x75, 0x6e, 0x74, 0x20, 0x3e, 0x3d, 0x20
        /*0010*/ 	.byte	0x31, 0x00
	.type		$str$23,@object
	.size		$str$23,(__unnamed_1 - $str$23)
$str$23:
        /*0012*/ 	.byte	0x2f, 0x74, 0x6d, 0x70, 0x2f, 0x63, 0x75, 0x74, 0x6c, 0x61, 0x73, 0x73, 0x5f, 0x73, 0x77, 0x65
        /*0022*/ 	.byte	0x65, 0x70, 0x5f, 0x73, 0x72, 0x63, 0x2f, 0x69, 0x6e, 0x63, 0x6c, 0x75, 0x64, 0x65, 0x2f, 0x63
        /*0032*/ 	.byte	0x75, 0x74, 0x6c, 0x61, 0x73, 0x73, 0x2f, 0x67, 0x65, 0x6d, 0x6d, 0x2f, 0x63, 0x6f, 0x6c, 0x6c
        /*0042*/ 	.byte	0x65, 0x63, 0x74, 0x69, 0x76, 0x65, 0x2f, 0x73, 0x6d, 0x39, 0x30, 0x5f, 0x6d, 0x6d, 0x61, 0x5f
        /*0052*/ 	.byte	0x74, 0x6d, 0x61, 0x5f, 0x67, 0x6d, 0x6d, 0x61, 0x5f, 0x73, 0x73, 0x5f, 0x77, 0x61, 0x72, 0x70
        /*0062*/ 	.byte	0x73, 0x70, 0x65, 0x63, 0x69, 0x61, 0x6c, 0x69, 0x7a, 0x65, 0x64, 0x2e, 0x68, 0x70, 0x70, 0x00
	.type		__unnamed_1,@object
	.size		__unnamed_1,(.L_0 - __unnamed_1)
__unnamed_1:
        /*0072*/ 	.byte	0x76, 0x6f, 0x69, 0x64, 0x20, 0x63, 0x75, 0x74, 0x6c, 0x61, 0x73, 0x73, 0x3a, 0x3a, 0x67, 0x65
        /* <DEDUP_REMOVED lines=180> */
        /*0bc2*/ 	.byte	0x69, 0x74, 0x79, 0x5d, 0x00
.L_0:


//--------------------- .nv.shared._ZN7cutlass13device_kernelINS_4gemm6kernel13GemmUniversalIN4cute5tupleIJiiiiEEENS1_10collective13CollectiveMmaINS1_34MainloopSm90TmaGmmaWarpSpecializedILi7ENS5_IJNS4_1CILi1EEESB_SB_EEENS1_35KernelTmaWarpSpecializedCooperativeEEENS5_IJNSA_ILi128EEESF_NSA_ILi32EEEEEENS_10bfloat16_tENS5_IJlSB_lEEESI_SJ_NS4_8TiledMMAINS4_8MMA_AtomIJNS4_4SM904GMMA28MMA_64x128x16_F32BF16BF16_SSILNSN_5MajorE0ELSP_0ELNSN_7ScaleInE1ELSQ_1EEEEEENS4_6LayoutINS5_IJNSA_ILi2EEESB_SB_EEENS5_IJSB_NSA_ILi0EEESW_EEEEENS5_IJNS4_10UnderscoreESZ_SZ_EEEEENS4_13SM90_TMA_LOADENS4_14ComposedLayoutINS4_7SwizzleILi2ELi4ELi3EEENS4_18smem_ptr_flag_bitsILi16EEENST_INS5_IJNSA_ILi8EEESG_EEENS5_IJSG_SB_EEEEEEEvNS4_8identityES12_S1C_vS1D_EENS_8epilogue10collective6detail29Sm90TmaWarpSpecializedAdapterINS1G_15DefaultEpilogueISI_SJ_SJ_NS1F_6thread17LinearCombinationISI_Li1EffLNS1K_9ScaleType4KindE0ELNS_15FloatRoundStyleE2ESI_EENS1_15EpilogueDefaultEEEEEvvEEEEvNT_6ParamsE --------------------------
	.section	.nv.shared._ZN7cutlass13device_kernelINS_4gemm6kernel13GemmUniversalIN4cute5tupleIJiiiiEEENS1_10collective13CollectiveMmaINS1_34MainloopSm90TmaGmmaWarpSpecializedILi7ENS5_IJNS4_1CILi1EEESB_SB_EEENS1_35KernelTmaWarpSpecializedCooperativeEEENS5_IJNSA_ILi128EEESF_NSA_ILi32EEEEEENS_10bfloat16_tENS5_IJlSB_lEEESI_SJ_NS4_8TiledMMAINS4_8MMA_AtomIJNS4_4SM904GMMA28MMA_64x128x16_F32BF16BF16_SSILNSN_5MajorE0ELSP_0ELNSN_7ScaleInE1ELSQ_1EEEEEENS4_6LayoutINS5_IJNSA_ILi2EEESB_SB_EEENS5_IJSB_NSA_ILi0EEESW_EEEEENS5_IJNS4_10UnderscoreESZ_SZ_EEEEENS4_13SM90_TMA_LOADENS4_14ComposedLayoutINS4_7SwizzleILi2ELi4ELi3EEENS4_18smem_ptr_flag_bitsILi16EEENST_INS5_IJNSA_ILi8EEESG_EEENS5_IJSG_SB_EEEEEEEvNS4_8identityES12_S1C_vS1D_EENS_8epilogue10collective6detail29Sm90TmaWarpSpecializedAdapterINS1G_15DefaultEpilogueISI_SJ_SJ_NS1F_6thread17LinearCombinationISI_Li1EffLNS1K_9ScaleType4KindE0ELNS_15FloatRoundStyleE2ESI_EENS1_15EpilogueDefaultEEEEEvvEEEEvNT_6ParamsE,"aw",@nobits
	.sectionflags	@""
	.align	16
	.zero		1024


//--------------------- .nv.shared.reserved.0     --------------------------
	.section	.nv.shared.reserved.0,"aw",@nobits
	.weak		__nv_reservedSMEM_offset_0_alias
	.size		__nv_reservedSMEM_offset_0_alias, 0, 0
	.other		__nv_reservedSMEM_offset_0_alias,@"STO_CUDA_RESERVED_SHARED STV_DEFAULT"
__nv_reservedSMEM_offset_0_alias:
	.zero		0


//--------------------- .nv.global                --------------------------
	.section	.nv.global,"aw",@nobits
.nv.global:
	.type		_ZN40_INTERNAL_4d30e214_4_k_cu_481ea9e5_217614cute1_E,@object
	.size		_ZN40_INTERNAL_4d30e214_4_k_cu_481ea9e5_217614cute1_E,(_ZN40_INTERNAL_4d30e214_4_k_cu_481ea9e5_217614cuda3std3__45__cpo6cbeginE - _ZN40_INTERNAL_4d30e214_4_k_cu_481ea9e5_217614cute1_E)
_ZN40_INTERNAL_4d30e214_4_k_cu_481ea9e5_217614cute1_E:
	.zero		1
	.type		_ZN40_INTERNAL_4d30e214_4_k_cu_481ea9e5_217614cuda3std3__45__cpo6cbeginE,@object
	.size		_ZN40_INTERNAL_4d30e214_4_k_cu_481ea9e5_217614cuda3std3__45__cpo6cbeginE,(_ZN40_INTERNAL_4d30e214_4_k_cu_481ea9e5_217614cuda3std3__48in_placeE - _ZN40_INTERNAL_4d30e214_4_k_cu_481ea9e5_217614cuda3std3__45__cpo6cbeginE)
_ZN40_INTERNAL_4d30e214_4_k_cu_481ea9e5_217614cuda3std3__45__cpo6cbeginE:
	.zero		1
	.type		_ZN40_INTERNAL_4d30e214_4_k_cu_481ea9e5_217614cuda3std3__48in_placeE,@object
	.size		_ZN40_INTERNAL_4d30e214_4_k_cu_481ea9e5_217614cuda3std3__48in_placeE,(_ZN40_INTERNAL_4d30e214_4_k_cu_481ea9e5_217614cuda3std6ranges3__45__cpo9iter_moveE - _ZN40_INTERNAL_4d30e214_4_k_cu_481ea9e5_217614cuda3std3__48in_placeE)
_ZN40_INTERNAL_4d30e214_4_k_cu_481ea9e5_217614cuda3std3__48in_placeE:
	.zero		1
	.type		_ZN40_INTERNAL_4d30e214_4_k_cu_481ea9e5_217614cuda3std6ranges3__45__cpo9iter_moveE,@object
	.size		_ZN40_INTERNAL_4d30e214_4_k_cu_481ea9e5_217614cuda3std6ranges3__45__cpo9iter_moveE,(_ZN40_INTERNAL_4d30e214_4_k_cu_481ea9e5_217614cuda3std3__45__cpo5beginE - _ZN40_INTERNAL_4d30e214_4_k_cu_481ea9e5_217614cuda3std6ranges3__45__cpo9iter_moveE)
_ZN40_INTERNAL_4d30e214_4_k_cu_481ea9e5_217614cuda3std6ranges3__45__cpo9iter_moveE:
	.zero		1
	.type		_ZN40_INTERNAL_4d30e214_4_k_cu_481ea9e5_217614cuda3std3__45__cpo5beginE,@object
	.size		_ZN40_INTERNAL_4d30e214_4_k_cu_481ea9e5_217614cuda3std3__45__cpo5beginE,(_ZN40_INTERNAL_4d30e214_4_k_cu_481ea9e5_217614cuda3std3__442_GLOBAL__N__4d30e214_4_k_cu_481ea9e5_217616ignoreE - _ZN40_INTERNAL_4d30e214_4_k_cu_481ea9e5_217614cuda3std3__45__cpo5beginE)
_ZN40_INTERNAL_4d30e214_4_k_cu_481ea9e5_217614cuda3std3__45__cpo5beginE:
	.zero		1
	.type		_ZN40_INTERNAL_4d30e214_4_k_cu_481ea9e5_217614cuda3std3__442_GLOBAL__N__4d30e214_4_k_cu_481ea9e5_217616ignoreE,@object
	.size		_ZN40_INTERNAL_4d30e214_4_k_cu_481ea9e5_217614cuda3std3__442_GLOBAL__N__4d30e214_4_k_cu_481ea9e5_217616ignoreE,(_ZN40_INTERNAL_4d30e214_4_k_cu_481ea9e5_217614cute7productE - _ZN40_INTERNAL_4d30e214_4_k_cu_481ea9e5_217614cuda3std3__442_GLOBAL__N__4d30e214_4_k_cu_481ea9e5_217616ignoreE)
_ZN40_INTERNAL_4d30e214_4_k_cu_481ea9e5_217614cuda3std3__442_GLOBAL__N__4d30e214_4_k_cu_481ea9e5_217616ignoreE:
	.zero		1
	.type		_ZN40_INTERNAL_4d30e214_4_k_cu_481ea9e5_217614cute7productE,@object
	.size		_ZN40_INTERNAL_4d30e214_4_k_cu_481ea9e5_217614cute7productE,(_ZN40_INTERNAL_4d30e214_4_k_cu_481ea9e5_217614cuda3std3__45__cpo3endE - _ZN40_INTERNAL_4d30e214_4_k_cu_481ea9e5_217614cute7productE)
_ZN40_INTERNAL_4d30e214_4_k_cu_481ea9e5_217614cute7productE:
	.zero		1
	.type		_ZN40_INTERNAL_4d30e214_4_k_cu_481ea9e5_217614cuda3std3__45__cpo3endE,@object
	.size		_ZN40_INTERNAL_4d30e214_4_k_cu_481ea9e5_217614cuda3std3__45__cpo3endE,(_ZN40_INTERNAL_4d30e214_4_k_cu_481ea9e5_217614cuda3std3__419piecewise_constructE - _ZN40_INTERNAL_4d30e214_4_k_cu_481ea9e5_217614cuda3std3__45__cpo3endE)
_ZN40_INTERNAL_4d30e214_4_k_cu_481ea9e5_217614cuda3std3__45__cpo3endE:
	.zero		1
	.type		_ZN40_INTERNAL_4d30e214_4_k_cu_481ea9e5_217614cuda3std3__419piecewise_constructE,@object
	.size		_ZN40_INTERNAL_4d30e214_4_k_cu_481ea9e5_217614cuda3std3__419piecewise_constructE,(_ZN40_INTERNAL_4d30e214_4_k_cu_481ea9e5_217614cuda3std3__45__cpo4cendE - _ZN40_INTERNAL_4d30e214_4_k_cu_481ea9e5_217614cuda3std3__419piecewise_constructE)
_ZN40_INTERNAL_4d30e214_4_k_cu_481ea9e5_217614cuda3std3__419piecewise_constructE:
	.zero		1
	.type		_ZN40_INTERNAL_4d30e214_4_k_cu_481ea9e5_217614cuda3std3__45__cpo4cendE,@object
	.size		_ZN40_INTERNAL_4d30e214_4_k_cu_481ea9e5_217614cuda3std3__45__cpo4cendE,(_ZN40_INTERNAL_4d30e214_4_k_cu_481ea9e5_217614cuda3std6ranges3__45__cpo4swapE - _ZN40_INTERNAL_4d30e214_4_k_cu_481ea9e5_217614cuda3std3__45__cpo4cendE)
_ZN40_INTERNAL_4d30e214_4_k_cu_481ea9e5_217614cuda3std3__45__cpo4cendE:
	.zero		1
	.type		_ZN40_INTERNAL_4d30e214_4_k_cu_481ea9e5_217614cuda3std6ranges3__45__cpo4swapE,@object
	.size		_ZN40_INTERNAL_4d30e214_4_k_cu_481ea9e5_217614cuda3std6ranges3__45__cpo4swapE,(.L_8 - _ZN40_INTERNAL_4d30e214_4_k_cu_481ea9e5_217614cuda3std6ranges3__45__cpo4swapE)
_ZN40_INTERNAL_4d30e214_4_k_cu_481ea9e5_217614cuda3std6ranges3__45__cpo4swapE:
	.zero		1
.L_8:


//--------------------- .nv.constant0._ZN7cutlass13device_kernelINS_4gemm6kernel13GemmUniversalIN4cute5tupleIJiiiiEEENS1_10collective13CollectiveMmaINS1_34MainloopSm90TmaGmmaWarpSpecializedILi7ENS5_IJNS4_1CILi1EEESB_SB_EEENS1_35KernelTmaWarpSpecializedCooperativeEEENS5_IJNSA_ILi128EEESF_NSA_ILi32EEEEEENS_10bfloat16_tENS5_IJlSB_lEEESI_SJ_NS4_8TiledMMAINS4_8MMA_AtomIJNS4_4SM904GMMA28MMA_64x128x16_F32BF16BF16_SSILNSN_5MajorE0ELSP_0ELNSN_7ScaleInE1ELSQ_1EEEEEENS4_6LayoutINS5_IJNSA_ILi2EEESB_SB_EEENS5_IJSB_NSA_ILi0EEESW_EEEEENS5_IJNS4_10UnderscoreESZ_SZ_EEEEENS4_13SM90_TMA_LOADENS4_14ComposedLayoutINS4_7SwizzleILi2ELi4ELi3EEENS4_18smem_ptr_flag_bitsILi16EEENST_INS5_IJNSA_ILi8EEESG_EEENS5_IJSG_SB_EEEEEEEvNS4_8identityES12_S1C_vS1D_EENS_8epilogue10collective6detail29Sm90TmaWarpSpecializedAdapterINS1G_15DefaultEpilogueISI_SJ_SJ_NS1F_6thread17LinearCombinationISI_Li1EffLNS1K_9ScaleType4KindE0ELNS_15FloatRoundStyleE2ESI_EENS1_15EpilogueDefaultEEEEEvvEEEEvNT_6ParamsE --------------------------
	.section	.nv.constant0._ZN7cutlass13device_kernelINS_4gemm6kernel13GemmUniversalIN4cute5tupleIJiiiiEEENS1_10collective13CollectiveMmaINS1_34MainloopSm90TmaGmmaWarpSpecializedILi7ENS5_IJNS4_1CILi1EEESB_SB_EEENS1_35KernelTmaWarpSpecializedCooperativeEEENS5_IJNSA_ILi128EEESF_NSA_ILi32EEEEEENS_10bfloat16_tENS5_IJlSB_lEEESI_SJ_NS4_8TiledMMAINS4_8MMA_AtomIJNS4_4SM904GMMA28MMA_64x128x16_F32BF16BF16_SSILNSN_5MajorE0ELSP_0ELNSN_7ScaleInE1ELSQ_1EEEEEENS4_6LayoutINS5_IJNSA_ILi2EEESB_SB_EEENS5_IJSB_NSA_ILi0EEESW_EEEEENS5_IJNS4_10UnderscoreESZ_SZ_EEEEENS4_13SM90_TMA_LOADENS4_14ComposedLayoutINS4_7SwizzleILi2ELi4ELi3EEENS4_18smem_ptr_flag_bitsILi16EEENST_INS5_IJNSA_ILi8EEESG_EEENS5_IJSG_SB_EEEEEEEvNS4_8identityES12_S1C_vS1D_EENS_8epilogue10collective6detail29Sm90TmaWarpSpecializedAdapterINS1G_15DefaultEpilogueISI_SJ_SJ_NS1F_6thread17LinearCombinationISI_Li1EffLNS1K_9ScaleType4KindE0ELNS_15FloatRoundStyleE2ESI_EENS1_15EpilogueDefaultEEEEEvvEEEEvNT_6ParamsE,"a",@progbits
	.sectionflags	@""
	.align	4
.nv.constant0._ZN7cutlass13device_kernelINS_4gemm6kernel13GemmUniversalIN4cute5tupleIJiiiiEEENS1_10collective13CollectiveMmaINS1_34MainloopSm90TmaGmmaWarpSpecializedILi7ENS5_IJNS4_1CILi1EEESB_SB_EEENS1_35KernelTmaWarpSpecializedCooperativeEEENS5_IJNSA_ILi128EEESF_NSA_ILi32EEEEEENS_10bfloat16_tENS5_IJlSB_lEEESI_SJ_NS4_8TiledMMAINS4_8MMA_AtomIJNS4_4SM904GMMA28MMA_64x128x16_F32BF16BF16_SSILNSN_5MajorE0ELSP_0ELNSN_7ScaleInE1ELSQ_1EEEEEENS4_6LayoutINS5_IJNSA_ILi2EEESB_SB_EEENS5_IJSB_NSA_ILi0EEESW_EEEEENS5_IJNS4_10UnderscoreESZ_SZ_EEEEENS4_13SM90_TMA_LOADENS4_14ComposedLayoutINS4_7SwizzleILi2ELi4ELi3EEENS4_18smem_ptr_flag_bitsILi16EEENST_INS5_IJNSA_ILi8EEESG_EEENS5_IJSG_SB_EEEEEEEvNS4_8identityES12_S1C_vS1D_EENS_8epilogue10collective6detail29Sm90TmaWarpSpecializedAdapterINS1G_15DefaultEpilogueISI_SJ_SJ_NS1F_6thread17LinearCombinationISI_Li1EffLNS1K_9ScaleType4KindE0ELNS_15FloatRoundStyleE2ESI_EENS1_15EpilogueDefaultEEEEEvvEEEEvNT_6ParamsE:
	.zero		1664


//--------------------- SYMBOLS --------------------------

	.type		.nv.reservedSmem.offset0,@object
	.size		.nv.reservedSmem.offset0,0x4
	.type		__assertfail,@function
